// auto-generated by cutlass_sweep.gemm — config: {"arch": "sm_100", "cluster_m": 4, "cluster_n": 4, "dtype": "fp32", "dtype_b": "fp32", "layout": "nt", "stages": 0, "tile_k": 64, "tile_m": 128, "tile_n": 128}
#include "cutlass/cutlass.h"
#include "cutlass/gemm/collective/collective_builder.hpp"
#include "cutlass/gemm/device/gemm_universal_adapter.h"
#include "cutlass/gemm/kernel/gemm_universal.hpp"
#include "cutlass/epilogue/collective/collective_builder.hpp"

using ElemA = float;
using ElemB = float;
using ElemCD = float;
using Acc  = float;
using TileShape    = cute::Shape<cute::_128, cute::_128, cute::_64>;
using ClusterShape = cute::Shape<cute::_4, cute::_4, cute::_1>;

using CollectiveEpilogue = typename cutlass::epilogue::collective::CollectiveBuilder<
    cutlass::arch::Sm100, cutlass::arch::OpClassTensorOp,
    TileShape, ClusterShape,
    cutlass::epilogue::collective::EpilogueTileAuto,
    Acc, Acc,
    ElemCD, cutlass::layout::RowMajor, 128 / cutlass::sizeof_bits<ElemCD>::value,
    ElemCD, cutlass::layout::RowMajor, 128 / cutlass::sizeof_bits<ElemCD>::value,
    cutlass::epilogue::collective::EpilogueScheduleAuto
  >::CollectiveOp;

using CollectiveMainloop = typename cutlass::gemm::collective::CollectiveBuilder<
    cutlass::arch::Sm100, cutlass::arch::OpClassTensorOp,
    ElemA, cutlass::layout::RowMajor, 128 / cutlass::sizeof_bits<ElemA>::value,
    ElemB, cutlass::layout::ColumnMajor, 128 / cutlass::sizeof_bits<ElemB>::value,
    Acc,
    TileShape, ClusterShape,
    cutlass::gemm::collective::StageCountAutoCarveout<static_cast<int>(sizeof(typename CollectiveEpilogue::SharedStorage))>,
    cutlass::gemm::collective::KernelScheduleAuto
  >::CollectiveOp;

using GemmKernel = cutlass::gemm::kernel::GemmUniversal<
    cute::Shape<int,int,int,int>,
    CollectiveMainloop,
    CollectiveEpilogue
>;
using Gemm = cutlass::gemm::device::GemmUniversalAdapter<GemmKernel>;

// Force the device kernel symbol into the cubin without needing a host main.
auto* _anchor = &cutlass::device_kernel<GemmKernel>;


// ===== COMPILED SASS (sm_100a) =====

	.target	sm_100a

	.elftype	@"ET_EXEC"


//--------------------- .note.nv.tkinfo           --------------------------
	.section	.note.nv.tkinfo,"",@"SHT_NOTE"
	.sectionflags	@"SHF_NOTE_NV_TKINFO"
	.tkinfo
        /*0018*/ 	.word	0x00000002
        /*0030*/ 	.string	""
        /*0030*/ 	.string	"ptxas"
        /*0030*/ 	.string	"Cuda compilation tools, release 13.0, V13.0.88"
        /*0030*/ 	.string	"Build cuda_13.0.r13.0/compiler.36424714_0"
        /*0030*/ 	.string	"-arch sm_100a -m 64 "



//--------------------- .note.nv.cuinfo           --------------------------
	.section	.note.nv.cuinfo,"",@"SHT_NOTE"
	.sectionflags	@"SHF_NOTE_NV_CUINFO"
        /*0018*/ 	.short	0x0002
        /*001a*/ 	.short	0x0064
        /*001c*/ 	.short	0x0082
	.zero		2


//--------------------- .nv.info                  --------------------------
	.section	.nv.info,"",@"SHT_CUDA_INFO"
	.align	4


	//----- nvinfo : EIATTR_REGCOUNT
	.align		4
        /*0000*/ 	.byte	0x04, 0x2f
        /*0002*/ 	.short	(.L_19 - .L_18)
	.align		4
.L_18:
        /*0004*/ 	.word	index@(_ZN7cutlass13device_kernelINS_4gemm6kernel13GemmUniversalIN4cute5tupleIJiiiiEEENS1_10collective13CollectiveMmaINS1_35MainloopSm100TmaUmmaWarpSpecializedILi6ELi2ELi4ENS5_IJNS4_1CILi4EEESB_NSA_ILi1EEEEEEEENS5_IJNSA_ILi128EEESF_NSA_ILi64EEEEEEfNS5_IJlSC_lEEEfSI_NS4_8TiledMMAINS4_8MMA_AtomIJNS4_23SM100_MMA_TF32_2x1SM_SSINS_10tfloat32_tESM_fLi128ELi128ELNS4_4UMMA5MajorE0ELSO_0ELNSN_7ScaleInE0ELSP_0EEEEEENS4_6LayoutINS5_IJSC_SC_SC_EEENS5_IJNSA_ILi0EEESU_SU_EEEEENS5_IJNS4_10UnderscoreESX_SX_EEEEENS4_28SM100_TMA_2SM_LOAD_MULTICASTENS4_14ComposedLayoutINS4_7SwizzleILi3ELi4ELi3EEENS4_18smem_ptr_flag_bitsILi32EEENSS_INS5_IJNSA_ILi8EEENSA_ILi32EEEEEENS5_IJS17_SC_EEEEEEEvNS4_8identityES10_S1B_vS1C_EENS_8epilogue10collective18CollectiveEpilogueINS1E_23Sm100TmaWarpSpecializedILi4ELi2ELi16ELb1ELb0EEEJNS5_IJSG_SF_SG_EEENS5_IJNSS_ISG_SC_EENSS_INS5_IJNSA_ILi16EEENSA_ILi2EEEEEENS5_IJSC_SG_EEEEEEEEfSI_fSI_NS1E_6fusion15FusionCallbacksIS1I_NS1R_17LinearCombinationIffffLNS_15FloatRoundStyleE2EEES1J_S1Q_JEEENS4_5SM1004TMEM4LOAD26SM100_TMEM_LOAD_32dp32b16xENS4_13SM90_TMA_LOADENS11_INS12_ILi2ELi4ELi3EEES15_NSS_INS5_IJS16_S1L_EEENS5_IJS1L_SC_EEEEEEENS4_39AutoVectorizingCopyWithAssumedAlignmentILi128EEENS4_14SM90_TMA_STOREES26_S28_S28_EEEvvEEEEvNT_6ParamsE)
        /*0008*/ 	.word	0x0000004d


	//----- nvinfo : EIATTR_FRAME_SIZE
	.align		4
.L_19:
        /*000c*/ 	.byte	0x04, 0x11
        /*000e*/ 	.short	(.L_21 - .L_20)
	.align		4
.L_20:
        /*0010*/ 	.word	index@($__internal_2_$__cuda_sm10x_tcgen05_guardrail_trap_unallocated_columns_being_dealloced)
        /*0014*/ 	.word	0x00000000


	//----- nvinfo : EIATTR_FRAME_SIZE
	.align		4
.L_21:
        /*0018*/ 	.byte	0x04, 0x11
        /*001a*/ 	.short	(.L_23 - .L_22)
	.align		4
.L_22:
        /*001c*/ 	.word	index@($__internal_1_$__cuda_sm10x_tcgen05_guardrail_trap_phase_invalid_during_alloc)
        /*0020*/ 	.word	0x00000000


	//----- nvinfo : EIATTR_FRAME_SIZE
	.align		4
.L_23:
        /*0024*/ 	.byte	0x04, 0x11
        /*0026*/ 	.short	(.L_25 - .L_24)
	.align		4
.L_24:
        /*0028*/ 	.word	index@($__internal_0_$__cuda_sm10x_tcgen05_guardrail_trap_col_being_dealloced_not_returned_by_alloc)
        /*002c*/ 	.word	0x00000000


	//----- nvinfo : EIATTR_FRAME_SIZE
	.align		4
.L_25:
        /*0030*/ 	.byte	0x04, 0x11
        /*0032*/ 	.short	(.L_27 - .L_26)
	.align		4
.L_26:
        /*0034*/ 	.word	index@(_ZN7cutlass13device_kernelINS_4gemm6kernel13GemmUniversalIN4cute5tupleIJiiiiEEENS1_10collective13CollectiveMmaINS1_35MainloopSm100TmaUmmaWarpSpecializedILi6ELi2ELi4ENS5_IJNS4_1CILi4EEESB_NSA_ILi1EEEEEEEENS5_IJNSA_ILi128EEESF_NSA_ILi64EEEEEEfNS5_IJlSC_lEEEfSI_NS4_8TiledMMAINS4_8MMA_AtomIJNS4_23SM100_MMA_TF32_2x1SM_SSINS_10tfloat32_tESM_fLi128ELi128ELNS4_4UMMA5MajorE0ELSO_0ELNSN_7ScaleInE0ELSP_0EEEEEENS4_6LayoutINS5_IJSC_SC_SC_EEENS5_IJNSA_ILi0EEESU_SU_EEEEENS5_IJNS4_10UnderscoreESX_SX_EEEEENS4_28SM100_TMA_2SM_LOAD_MULTICASTENS4_14ComposedLayoutINS4_7SwizzleILi3ELi4ELi3EEENS4_18smem_ptr_flag_bitsILi32EEENSS_INS5_IJNSA_ILi8EEENSA_ILi32EEEEEENS5_IJS17_SC_EEEEEEEvNS4_8identityES10_S1B_vS1C_EENS_8epilogue10collective18CollectiveEpilogueINS1E_23Sm100TmaWarpSpecializedILi4ELi2ELi16ELb1ELb0EEEJNS5_IJSG_SF_SG_EEENS5_IJNSS_ISG_SC_EENSS_INS5_IJNSA_ILi16EEENSA_ILi2EEEEEENS5_IJSC_SG_EEEEEEEEfSI_fSI_NS1E_6fusion15FusionCallbacksIS1I_NS1R_17LinearCombinationIffffLNS_15FloatRoundStyleE2EEES1J_S1Q_JEEENS4_5SM1004TMEM4LOAD26SM100_TMEM_LOAD_32dp32b16xENS4_13SM90_TMA_LOADENS11_INS12_ILi2ELi4ELi3EEES15_NSS_INS5_IJS16_S1L_EEENS5_IJS1L_SC_EEEEEEENS4_39AutoVectorizingCopyWithAssumedAlignmentILi128EEENS4_14SM90_TMA_STOREES26_S28_S28_EEEvvEEEEvNT_6ParamsE)
        /*0038*/ 	.word	0x00000000


	//----- nvinfo : EIATTR_MIN_STACK_SIZE
	.align		4
.L_27:
        /*003c*/ 	.byte	0x04, 0x12
        /*003e*/ 	.short	(.L_29 - .L_28)
	.align		4
.L_28:
        /*0040*/ 	.word	index@(_ZN7cutlass13device_kernelINS_4gemm6kernel13GemmUniversalIN4cute5tupleIJiiiiEEENS1_10collective13CollectiveMmaINS1_35MainloopSm100TmaUmmaWarpSpecializedILi6ELi2ELi4ENS5_IJNS4_1CILi4EEESB_NSA_ILi1EEEEEEEENS5_IJNSA_ILi128EEESF_NSA_ILi64EEEEEEfNS5_IJlSC_lEEEfSI_NS4_8TiledMMAINS4_8MMA_AtomIJNS4_23SM100_MMA_TF32_2x1SM_SSINS_10tfloat32_tESM_fLi128ELi128ELNS4_4UMMA5MajorE0ELSO_0ELNSN_7ScaleInE0ELSP_0EEEEEENS4_6LayoutINS5_IJSC_SC_SC_EEENS5_IJNSA_ILi0EEESU_SU_EEEEENS5_IJNS4_10UnderscoreESX_SX_EEEEENS4_28SM100_TMA_2SM_LOAD_MULTICASTENS4_14ComposedLayoutINS4_7SwizzleILi3ELi4ELi3EEENS4_18smem_ptr_flag_bitsILi32EEENSS_INS5_IJNSA_ILi8EEENSA_ILi32EEEEEENS5_IJS17_SC_EEEEEEEvNS4_8identityES10_S1B_vS1C_EENS_8epilogue10collective18CollectiveEpilogueINS1E_23Sm100TmaWarpSpecializedILi4ELi2ELi16ELb1ELb0EEEJNS5_IJSG_SF_SG_EEENS5_IJNSS_ISG_SC_EENSS_INS5_IJNSA_ILi16EEENSA_ILi2EEEEEENS5_IJSC_SG_EEEEEEEEfSI_fSI_NS1E_6fusion15FusionCallbacksIS1I_NS1R_17LinearCombinationIffffLNS_15FloatRoundStyleE2EEES1J_S1Q_JEEENS4_5SM1004TMEM4LOAD26SM100_TMEM_LOAD_32dp32b16xENS4_13SM90_TMA_LOADENS11_INS12_ILi2ELi4ELi3EEES15_NSS_INS5_IJS16_S1L_EEENS5_IJS1L_SC_EEEEEEENS4_39AutoVectorizingCopyWithAssumedAlignmentILi128EEENS4_14SM90_TMA_STOREES26_S28_S28_EEEvvEEEEvNT_6ParamsE)
        /*0044*/ 	.word	0x00000000
.L_29:


//--------------------- .nv.compat                --------------------------
	.section	.nv.compat,"",@"SHT_CUDA_COMPAT_INFO"
	.align	4
        /*0000*/ 	.byte	0x02, 0x09, 0x01, 0x00, 0x02, 0x02, 0x02, 0x00, 0x02, 0x05, 0x05, 0x00, 0x03, 0x07, 0x01, 0x01
        /*0010*/ 	.byte	0x02, 0x03, 0x01, 0x00, 0x02, 0x06, 0x01, 0x00, 0x04, 0x0b, 0x08, 0x00, 0x09, 0x00, 0x00, 0x00
        /*0020*/ 	.byte	0x00, 0x00, 0x00, 0x00


//--------------------- .nv.info._ZN7cutlass13device_kernelINS_4gemm6kernel13GemmUniversalIN4cute5tupleIJiiiiEEENS1_10collective13CollectiveMmaINS1_35MainloopSm100TmaUmmaWarpSpecializedILi6ELi2ELi4ENS5_IJNS4_1CILi4EEESB_NSA_ILi1EEEEEEEENS5_IJNSA_ILi128EEESF_NSA_ILi64EEEEEEfNS5_IJlSC_lEEEfSI_NS4_8TiledMMAINS4_8MMA_AtomIJNS4_23SM100_MMA_TF32_2x1SM_SSINS_10tfloat32_tESM_fLi128ELi128ELNS4_4UMMA5MajorE0ELSO_0ELNSN_7ScaleInE0ELSP_0EEEEEENS4_6LayoutINS5_IJSC_SC_SC_EEENS5_IJNSA_ILi0EEESU_SU_EEEEENS5_IJNS4_10UnderscoreESX_SX_EEEEENS4_28SM100_TMA_2SM_LOAD_MULTICASTENS4_14ComposedLayoutINS4_7SwizzleILi3ELi4ELi3EEENS4_18smem_ptr_flag_bitsILi32EEENSS_INS5_IJNSA_ILi8EEENSA_ILi32EEEEEENS5_IJS17_SC_EEEEEEEvNS4_8identityES10_S1B_vS1C_EENS_8epilogue10collective18CollectiveEpilogueINS1E_23Sm100TmaWarpSpecializedILi4ELi2ELi16ELb1ELb0EEEJNS5_IJSG_SF_SG_EEENS5_IJNSS_ISG_SC_EENSS_INS5_IJNSA_ILi16EEENSA_ILi2EEEEEENS5_IJSC_SG_EEEEEEEEfSI_fSI_NS1E_6fusion15FusionCallbacksIS1I_NS1R_17LinearCombinationIffffLNS_15FloatRoundStyleE2EEES1J_S1Q_JEEENS4_5SM1004TMEM4LOAD26SM100_TMEM_LOAD_32dp32b16xENS4_13SM90_TMA_LOADENS11_INS12_ILi2ELi4ELi3EEES15_NSS_INS5_IJS16_S1L_EEENS5_IJS1L_SC_EEEEEEENS4_39AutoVectorizingCopyWithAssumedAlignmentILi128EEENS4_14SM90_TMA_STOREES26_S28_S28_EEEvvEEEEvNT_6ParamsE --------------------------
	.section	.nv.info._ZN7cutlass13device_kernelINS_4gemm6kernel13GemmUniversalIN4cute5tupleIJiiiiEEENS1_10collective13CollectiveMmaINS1_35MainloopSm100TmaUmmaWarpSpecializedILi6ELi2ELi4ENS5_IJNS4_1CILi4EEESB_NSA_ILi1EEEEEEEENS5_IJNSA_ILi128EEESF_NSA_ILi64EEEEEEfNS5_IJlSC_lEEEfSI_NS4_8TiledMMAINS4_8MMA_AtomIJNS4_23SM100_MMA_TF32_2x1SM_SSINS_10tfloat32_tESM_fLi128ELi128ELNS4_4UMMA5MajorE0ELSO_0ELNSN_7ScaleInE0ELSP_0EEEEEENS4_6LayoutINS5_IJSC_SC_SC_EEENS5_IJNSA_ILi0EEESU_SU_EEEEENS5_IJNS4_10UnderscoreESX_SX_EEEEENS4_28SM100_TMA_2SM_LOAD_MULTICASTENS4_14ComposedLayoutINS4_7SwizzleILi3ELi4ELi3EEENS4_18smem_ptr_flag_bitsILi32EEENSS_INS5_IJNSA_ILi8EEENSA_ILi32EEEEEENS5_IJS17_SC_EEEEEEEvNS4_8identityES10_S1B_vS1C_EENS_8epilogue10collective18CollectiveEpilogueINS1E_23Sm100TmaWarpSpecializedILi4ELi2ELi16ELb1ELb0EEEJNS5_IJSG_SF_SG_EEENS5_IJNSS_ISG_SC_EENSS_INS5_IJNSA_ILi16EEENSA_ILi2EEEEEENS5_IJSC_SG_EEEEEEEEfSI_fSI_NS1E_6fusion15FusionCallbacksIS1I_NS1R_17LinearCombinationIffffLNS_15FloatRoundStyleE2EEES1J_S1Q_JEEENS4_5SM1004TMEM4LOAD26SM100_TMEM_LOAD_32dp32b16xENS4_13SM90_TMA_LOADENS11_INS12_ILi2ELi4ELi3EEES15_NSS_INS5_IJS16_S1L_EEENS5_IJS1L_SC_EEEEEEENS4_39AutoVectorizingCopyWithAssumedAlignmentILi128EEENS4_14SM90_TMA_STOREES26_S28_S28_EEEvvEEEEvNT_6ParamsE,"",@"SHT_CUDA_INFO"
	.sectionflags	@""
	.align	4


	//----- nvinfo : EIATTR_CUDA_API_VERSION
	.align		4
        /*0000*/ 	.byte	0x04, 0x37
        /*0002*/ 	.short	(.L_31 - .L_30)
.L_30:
        /*0004*/ 	.word	0x00000082


	//----- nvinfo : EIATTR_KPARAM_INFO
	.align		4
.L_31:
        /*0008*/ 	.byte	0x04, 0x17
        /*000a*/ 	.short	(.L_33 - .L_32)
.L_32:
        /*000c*/ 	.word	0x00000000
        /*0010*/ 	.short	0x0000
        /*0012*/ 	.short	0x0000
        /*0014*/ 	.byte	0x00, 0xf0, 0x01, 0x20


	//----- nvinfo : EIATTR_AT_ENTRY_FRAGMENTS
	.align		4
.L_33:
        /*0018*/ 	.byte	0x04, 0x4f
        /*001a*/ 	.short	(.L_35 - .L_34)


	//   ....[0]....
.L_34:
        /*001c*/ 	.word	0x00000007


	//----- nvinfo : EIATTR_RESERVED_SMEM_USED
	.align		4
.L_35:
        /*0020*/ 	.byte	0x01, 0x41
	.zero		2


	//----- nvinfo : EIATTR_SPARSE_MMA_MASK
	.align		4
        /*0024*/ 	.byte	0x03, 0x50
        /*0026*/ 	.short	0x0000


	//----- nvinfo : EIATTR_TCGEN05_2CTA_USED
	.align		4
        /*0028*/ 	.byte	0x01, 0x52
	.zero		2


	//----- nvinfo : EIATTR_MAXREG_COUNT
	.align		4
        /*002c*/ 	.byte	0x03, 0x1b
        /*002e*/ 	.short	0x00ff


	//----- nvinfo : EIATTR_NUM_BARRIERS
	.align		4
        /*0030*/ 	.byte	0x02, 0x4c
        /*0032*/ 	.byte	0x07
	.zero		1


	//----- nvinfo : EIATTR_EXTERNS
	.align		4
        /*0034*/ 	.byte	0x04, 0x0f
        /*0036*/ 	.short	(.L_37 - .L_36)


	//   ....[0]....
	.align		4
.L_36:
        /*0038*/ 	.word	index@(__assertfail)


	//----- nvinfo : EIATTR_MERCURY_ISA_VERSION
	.align		4
.L_37:
        /*003c*/ 	.byte	0x03, 0x5f
        /*003e*/ 	.short	0x0101


	//----- nvinfo : EIATTR_INT_WARP_WIDE_INSTR_OFFSETS
	.align		4
        /*0040*/ 	.byte	0x04, 0x31
        /*0042*/ 	.short	(.L_39 - .L_38)


	//   ....[0]....
.L_38:
        /*0044*/ 	.word	0x00000da0


	//   ....[1]....
        /*0048*/ 	.word	0x00000e40


	//   ....[2]....
        /*004c*/ 	.word	0x00004b00


	//   ....[3]....
        /*0050*/ 	.word	0x00004b30


	//   ....[4]....
        /*0054*/ 	.word	0x00004b50


	//   ....[5]....
        /*0058*/ 	.word	0x00005690


	//   ....[6]....
        /*005c*/ 	.word	0x00005730


	//   ....[7]....
        /*0060*/ 	.word	0x000057f0


	//   ....[8]....
        /*0064*/ 	.word	0x00005860


	//   ....[9]....
        /*0068*/ 	.word	0x00005920


	//   ....[10]....
        /*006c*/ 	.word	0x000059c0


	//   ....[11]....
        /*0070*/ 	.word	0x00005a30


	//   ....[12]....
        /*0074*/ 	.word	0x00005af0


	//   ....[13]....
        /*0078*/ 	.word	0x00005b90


	//   ....[14]....
        /*007c*/ 	.word	0x00005c30


	//   ....[15]....
        /*0080*/ 	.word	0x00005d20


	//   ....[16]....
        /*0084*/ 	.word	0x00005df0


	//----- nvinfo : EIATTR_COOP_GROUP_MASK_REGIDS
	.align		4
.L_39:
        /*0088*/ 	.byte	0x04, 0x29
        /*008a*/ 	.short	(.L_41 - .L_40)


	//   ....[0]....
.L_40:
        /*008c*/ 	.word	0xffffffff


	//   ....[1]....
        /*0090*/ 	.word	0xffffffff


	//   ....[2]....
        /*0094*/ 	.word	0xffffffff


	//   ....[3]....
        /*0098*/ 	.word	0xffffffff


	//   ....[4]....
        /*009c*/ 	.word	0xffffffff


	//   ....[5]....
        /*00a0*/ 	.word	0xffffffff


	//   ....[6]....
        /*00a4*/ 	.word	0xffffffff


	//   ....[7]....
        /*00a8*/ 	.word	0xffffffff


	//   ....[8]....
        /*00ac*/ 	.word	0xffffffff


	//   ....[9]....
        /*00b0*/ 	.word	0xffffffff


	//   ....[10]....
        /*00b4*/ 	.word	0xffffffff


	//   ....[11]....
        /*00b8*/ 	.word	0xffffffff


	//   ....[12]....
        /*00bc*/ 	.word	0xffffffff


	//   ....[13]....
        /*00c0*/ 	.word	0xffffffff


	//----- nvinfo : EIATTR_COOP_GROUP_INSTR_OFFSETS
	.align		4
.L_41:
        /*00c4*/ 	.byte	0x04, 0x28
        /*00c6*/ 	.short	(.L_43 - .L_42)


	//   ....[0]....
.L_42:
        /*00c8*/ 	.word	0x000000b0


	//   ....[1]....
        /*00cc*/ 	.word	0x00000510


	//   ....[2]....
        /*00d0*/ 	.word	0x00000710


	//   ....[3]....
        /*00d4*/ 	.word	0x000008a0


	//   ....[4]....
        /*00d8*/ 	.word	0x00000990


	//   ....[5]....
        /*00dc*/ 	.word	0x00000af0


	//   ....[6]....
        /*00e0*/ 	.word	0x00000c80


	//   ....[7]....
        /*00e4*/ 	.word	0x00000ec0


	//   ....[8]....
        /*00e8*/ 	.word	0x00002750


	//   ....[9]....
        /*00ec*/ 	.word	0x00003720


	//   ....[10]....
        /*00f0*/ 	.word	0x00003bf0


	//   ....[11]....
        /*00f4*/ 	.word	0x00003c20


	//   ....[12]....
        /*00f8*/ 	.word	0x00004a00


	//   ....[13]....
        /*00fc*/ 	.word	0x00004c10


	//----- nvinfo : EIATTR_VRC_CTA_INIT_COUNT
	.align		4
.L_43:
        /*0100*/ 	.byte	0x02, 0x4a
        /*0102*/ 	.byte	0x80
	.zero		1


	//----- nvinfo : EIATTR_SYSCALL_OFFSETS
	.align		4
        /*0104*/ 	.byte	0x04, 0x46
        /*0106*/ 	.short	(.L_45 - .L_44)


	//   ....[0]....
.L_44:
        /*0108*/ 	.word	0x000069a0


	//   ....[1]....
        /*010c*/ 	.word	0x00006a90


	//   ....[2]....
        /*0110*/ 	.word	0x000071f0


	//   ....[3]....
        /*0114*/ 	.word	0x000079c0


	//   ....[4]....
        /*0118*/ 	.word	0x00008170


	//   ....[5]....
        /*011c*/ 	.word	0x00008920


	//----- nvinfo : EIATTR_MBARRIER_INSTR_OFFSETS
	.align		4
.L_45:
        /*0120*/ 	.byte	0x04, 0x39
        /*0122*/ 	.short	(.L_47 - .L_46)


	//   ....[0]....
.L_46:
        /*0124*/ 	.word	0x00000640
        /*0128*/ 	.word	0x000000ff
        /*012c*/ 	.word	0x00000000
        /*0130*/ 	.short	0x0100
        /*0132*/ 	.byte	0x04
	.zero		1


	//   ....[1]....
        /*0134*/ 	.word	0x00000650
        /*0138*/ 	.word	0x000000ff
        /*013c*/ 	.word	0x00000030
        /*0140*/ 	.short	0x0100
        /*0142*/ 	.byte	0x04
	.zero		1


	//   ....[2]....
        /*0144*/ 	.word	0x00000660
        /*0148*/ 	.word	0x000000ff
        /*014c*/ 	.word	0x00000008
        /*0150*/ 	.short	0x0100
        /*0152*/ 	.byte	0x04
	.zero		1


	//   ....[3]....
        /*0154*/ 	.word	0x00000670
        /*0158*/ 	.word	0x000000ff
        /*015c*/ 	.word	0x00000038
        /*0160*/ 	.short	0x0100
        /*0162*/ 	.byte	0x04
	.zero		1


	//   ....[4]....
        /*0164*/ 	.word	0x00000680
        /*0168*/ 	.word	0x000000ff
        /*016c*/ 	.word	0x00000010
        /*0170*/ 	.short	0x0100
        /*0172*/ 	.byte	0x04
	.zero		1


	//   ....[5]....
        /*0174*/ 	.word	0x00000690
        /*0178*/ 	.word	0x000000ff
        /*017c*/ 	.word	0x00000040
        /*0180*/ 	.short	0x0100
        /*0182*/ 	.byte	0x04
	.zero		1


	//   ....[6]....
        /*0184*/ 	.word	0x000006a0
        /*0188*/ 	.word	0x000000ff
        /*018c*/ 	.word	0x00000018
        /*0190*/ 	.short	0x0100
        /*0192*/ 	.byte	0x04
	.zero		1


	//   ....[7]....
        /*0194*/ 	.word	0x000006b0
        /*0198*/ 	.word	0x000000ff
        /*019c*/ 	.word	0x00000048
        /*01a0*/ 	.short	0x0100
        /*01a2*/ 	.byte	0x04
	.zero		1


	//   ....[8]....
        /*01a4*/ 	.word	0x000006c0
        /*01a8*/ 	.word	0x000000ff
        /*01ac*/ 	.word	0x00000020
        /*01b0*/ 	.short	0x0100
        /*01b2*/ 	.byte	0x04
	.zero		1


	//   ....[9]....
        /*01b4*/ 	.word	0x000006d0
        /*01b8*/ 	.word	0x000000ff
        /*01bc*/ 	.word	0x00000050
        /*01c0*/ 	.short	0x0100
        /*01c2*/ 	.byte	0x04
	.zero		1


	//   ....[10]....
        /*01c4*/ 	.word	0x000006e0
        /*01c8*/ 	.word	0x000000ff
        /*01cc*/ 	.word	0x00000028
        /*01d0*/ 	.short	0x0100
        /*01d2*/ 	.byte	0x04
	.zero		1


	//   ....[11]....
        /*01d4*/ 	.word	0x000006f0
        /*01d8*/ 	.word	0x000000ff
        /*01dc*/ 	.word	0x00000058
        /*01e0*/ 	.short	0x0100
        /*01e2*/ 	.byte	0x04
	.zero		1


	//   ....[12]....
        /*01e4*/ 	.word	0x00000810
        /*01e8*/ 	.word	0x000000ff
        /*01ec*/ 	.word	0x00000060
        /*01f0*/ 	.short	0x0100
        /*01f2*/ 	.byte	0x04
	.zero		1


	//   ....[13]....
        /*01f4*/ 	.word	0x00000820
        /*01f8*/ 	.word	0x000000ff
        /*01fc*/ 	.word	0x00000080
        /*0200*/ 	.short	0x0100
        /*0202*/ 	.byte	0x04
	.zero		1


	//   ....[14]....
        /*0204*/ 	.word	0x00000830
        /*0208*/ 	.word	0x000000ff
        /*020c*/ 	.word	0x00000068
        /*0210*/ 	.short	0x0100
        /*0212*/ 	.byte	0x04
	.zero		1


	//   ....[15]....
        /*0214*/ 	.word	0x00000840
        /*0218*/ 	.word	0x000000ff
        /*021c*/ 	.word	0x00000088
        /*0220*/ 	.short	0x0100
        /*0222*/ 	.byte	0x04
	.zero		1


	//   ....[16]....
        /*0224*/ 	.word	0x00000850
        /*0228*/ 	.word	0x000000ff
        /*022c*/ 	.word	0x00000070
        /*0230*/ 	.short	0x0100
        /*0232*/ 	.byte	0x04
	.zero		1


	//   ....[17]....
        /*0234*/ 	.word	0x00000860
        /*0238*/ 	.word	0x000000ff
        /*023c*/ 	.word	0x00000090
        /*0240*/ 	.short	0x0100
        /*0242*/ 	.byte	0x04
	.zero		1


	//   ....[18]....
        /*0244*/ 	.word	0x00000870
        /*0248*/ 	.word	0x000000ff
        /*024c*/ 	.word	0x00000078
        /*0250*/ 	.short	0x0100
        /*0252*/ 	.byte	0x04
	.zero		1


	//   ....[19]....
        /*0254*/ 	.word	0x00000880
        /*0258*/ 	.word	0x000000ff
        /*025c*/ 	.word	0x00000098
        /*0260*/ 	.short	0x0100
        /*0262*/ 	.byte	0x04
	.zero		1


	//   ....[20]....
        /*0264*/ 	.word	0x00000960
        /*0268*/ 	.word	0x000000ff
        /*026c*/ 	.word	0x000000a0
        /*0270*/ 	.short	0x0100
        /*0272*/ 	.byte	0x06
	.zero		1


	//   ....[21]....
        /*0274*/ 	.word	0x00000970
        /*0278*/ 	.word	0x000000ff
        /*027c*/ 	.word	0x000000a8
        /*0280*/ 	.short	0x0100
        /*0282*/ 	.byte	0x06
	.zero		1


	//   ....[22]....
        /*0284*/ 	.word	0x00000aa0
        /*0288*/ 	.word	0x000000ff
        /*028c*/ 	.word	0x000000b0
        /*0290*/ 	.short	0x0100
        /*0292*/ 	.byte	0x06
	.zero		1


	//   ....[23]....
        /*0294*/ 	.word	0x00000ab0
        /*0298*/ 	.word	0x000000ff
        /*029c*/ 	.word	0x000000c0
        /*02a0*/ 	.short	0x0100
        /*02a2*/ 	.byte	0x06
	.zero		1


	//   ....[24]....
        /*02a4*/ 	.word	0x00000ac0
        /*02a8*/ 	.word	0x000000ff
        /*02ac*/ 	.word	0x000000b8
        /*02b0*/ 	.short	0x0100
        /*02b2*/ 	.byte	0x06
	.zero		1


	//   ....[25]....
        /*02b4*/ 	.word	0x00000ad0
        /*02b8*/ 	.word	0x000000ff
        /*02bc*/ 	.word	0x000000c8
        /*02c0*/ 	.short	0x0100
        /*02c2*/ 	.byte	0x06
	.zero		1


	//   ....[26]....
        /*02c4*/ 	.word	0x00000bf0
        /*02c8*/ 	.word	0x000000ff
        /*02cc*/ 	.word	0x000000d0
        /*02d0*/ 	.short	0x0100
        /*02d2*/ 	.byte	0x04
	.zero		1


	//   ....[27]....
        /*02d4*/ 	.word	0x00000c00
        /*02d8*/ 	.word	0x000000ff
        /*02dc*/ 	.word	0x000000f0
        /*02e0*/ 	.short	0x0100
        /*02e2*/ 	.byte	0x04
	.zero		1


	//   ....[28]....
        /*02e4*/ 	.word	0x00000c10
        /*02e8*/ 	.word	0x000000ff
        /*02ec*/ 	.word	0x000000d8
        /*02f0*/ 	.short	0x0100
        /*02f2*/ 	.byte	0x04
	.zero		1


	//   ....[29]....
        /*02f4*/ 	.word	0x00000c20
        /*02f8*/ 	.word	0x000000ff
        /*02fc*/ 	.word	0x000000f8
        /*0300*/ 	.short	0x0100
        /*0302*/ 	.byte	0x04
	.zero		1


	//   ....[30]....
        /*0304*/ 	.word	0x00000c30
        /*0308*/ 	.word	0x000000ff
        /*030c*/ 	.word	0x000000e0
        /*0310*/ 	.short	0x0100
        /*0312*/ 	.byte	0x04
	.zero		1


	//   ....[31]....
        /*0314*/ 	.word	0x00000c40
        /*0318*/ 	.word	0x000000ff
        /*031c*/ 	.word	0x00000100
        /*0320*/ 	.short	0x0100
        /*0322*/ 	.byte	0x04
	.zero		1


	//   ....[32]....
        /*0324*/ 	.word	0x00000c50
        /*0328*/ 	.word	0x000000ff
        /*032c*/ 	.word	0x000000e8
        /*0330*/ 	.short	0x0100
        /*0332*/ 	.byte	0x04
	.zero		1


	//   ....[33]....
        /*0334*/ 	.word	0x00000c60
        /*0338*/ 	.word	0x000000ff
        /*033c*/ 	.word	0x00000108
        /*0340*/ 	.short	0x0100
        /*0342*/ 	.byte	0x04
	.zero		1


	//   ....[34]....
        /*0344*/ 	.word	0x00000d50
        /*0348*/ 	.word	0x000000ff
        /*034c*/ 	.word	0x00000110
        /*0350*/ 	.short	0x0100
        /*0352*/ 	.byte	0x04
	.zero		1


	//   ....[35]....
        /*0354*/ 	.word	0x00000d60
        /*0358*/ 	.word	0x000000ff
        /*035c*/ 	.word	0x00000120
        /*0360*/ 	.short	0x0100
        /*0362*/ 	.byte	0x04
	.zero		1


	//   ....[36]....
        /*0364*/ 	.word	0x00000d70
        /*0368*/ 	.word	0x000000ff
        /*036c*/ 	.word	0x00000118
        /*0370*/ 	.short	0x0100
        /*0372*/ 	.byte	0x04
	.zero		1


	//   ....[37]....
        /*0374*/ 	.word	0x00000d80
        /*0378*/ 	.word	0x000000ff
        /*037c*/ 	.word	0x00000128
        /*0380*/ 	.short	0x0100
        /*0382*/ 	.byte	0x04
	.zero		1


	//   ....[38]....
        /*0384*/ 	.word	0x00000e80
        /*0388*/ 	.word	0x000000ff
        /*038c*/ 	.word	0x00000130
        /*0390*/ 	.short	0x0100
        /*0392*/ 	.byte	0x06
	.zero		1


	//   ....[39]....
        /*0394*/ 	.word	0x00001cf0
        /*0398*/ 	.word	0x00000000
        /*039c*/ 	.word	0x00000120
        /*03a0*/ 	.short	0x010a
        /*03a2*/ 	.byte	0xff
	.zero		1


	//   ....[40]....
        /*03a4*/ 	.word	0x00001d20
        /*03a8*/ 	.word	0x00000000
        /*03ac*/ 	.word	0x00000110
        /*03b0*/ 	.short	0x0101
        /*03b2*/ 	.byte	0xff
	.zero		1


	//   ....[41]....
        /*03b4*/ 	.word	0x00001de0
        /*03b8*/ 	.word	0x000000ff
        /*03bc*/ 	.word	0x00000030
        /*03c0*/ 	.short	0x010a
        /*03c2*/ 	.byte	0x04
	.zero		1


	//   ....[42]....
        /*03c4*/ 	.word	0x00001eb0
        /*03c8*/ 	.word	0x000000ff
        /*03cc*/ 	.word	0x00000030
        /*03d0*/ 	.short	0x010a
        /*03d2*/ 	.byte	0x05
	.zero		1


	//   ....[43]....
        /*03d4*/ 	.word	0x00002010
        /*03d8*/ 	.word	0x000000ff
        /*03dc*/ 	.word	0x00000030
        /*03e0*/ 	.short	0x010a
        /*03e2*/ 	.byte	0x04
	.zero		1


	//   ....[44]....
        /*03e4*/ 	.word	0x000022c0
        /*03e8*/ 	.word	0x000000ff
        /*03ec*/ 	.word	0x000000a8
        /*03f0*/ 	.short	0x0101
        /*03f2*/ 	.byte	0x15
	.zero		1


	//   ....[45]....
        /*03f4*/ 	.word	0x000022e0
        /*03f8*/ 	.word	0x000000ff
        /*03fc*/ 	.word	0x00000030
        /*0400*/ 	.short	0x010a
        /*0402*/ 	.byte	0x04
	.zero		1


	//   ....[46]....
        /*0404*/ 	.word	0x00002360
        /*0408*/ 	.word	0x000000ff
        /*040c*/ 	.word	0x00000030
        /*0410*/ 	.short	0x010a
        /*0412*/ 	.byte	0x06
	.zero		1


	//   ....[47]....
        /*0414*/ 	.word	0x000024a0
        /*0418*/ 	.word	0x000000ff
        /*041c*/ 	.word	0x00000030
        /*0420*/ 	.short	0x010a
        /*0422*/ 	.byte	0x04
	.zero		1


	//   ....[48]....
        /*0424*/ 	.word	0x00002780
        /*0428*/ 	.word	0x00000003
        /*042c*/ 	.word	0x000000b0
        /*0430*/ 	.short	0x010a
        /*0432*/ 	.byte	0xff
	.zero		1


	//   ....[49]....
        /*0434*/ 	.word	0x000028d0
        /*0438*/ 	.word	0x00000000
        /*043c*/ 	.word	0x00000000
        /*0440*/ 	.short	0x0101
        /*0442*/ 	.byte	0xff
	.zero		1


	//   ....[50]....
        /*0444*/ 	.word	0x00002e80
        /*0448*/ 	.word	0x000000ff
        /*044c*/ 	.word	0x00000000
        /*0450*/ 	.short	0x010a
        /*0452*/ 	.byte	0x04
	.zero		1


	//   ....[51]....
        /*0454*/ 	.word	0x00002f10
        /*0458*/ 	.word	0x000000ff
        /*045c*/ 	.word	0x00000000
        /*0460*/ 	.short	0x010a
        /*0462*/ 	.byte	0x05
	.zero		1


	//   ....[52]....
        /*0464*/ 	.word	0x00002fa0
        /*0468*/ 	.word	0x000000ff
        /*046c*/ 	.word	0x00000000
        /*0470*/ 	.short	0x010a
        /*0472*/ 	.byte	0x05
	.zero		1


	//   ....[53]....
        /*0474*/ 	.word	0x00003030
        /*0478*/ 	.word	0x000000ff
        /*047c*/ 	.word	0x00000000
        /*0480*/ 	.short	0x010a
        /*0482*/ 	.byte	0x05
	.zero		1


	//   ....[54]....
        /*0484*/ 	.word	0x000030c0
        /*0488*/ 	.word	0x000000ff
        /*048c*/ 	.word	0x00000000
        /*0490*/ 	.short	0x010a
        /*0492*/ 	.byte	0x05
	.zero		1


	//   ....[55]....
        /*0494*/ 	.word	0x00003160
        /*0498*/ 	.word	0x00000000
        /*049c*/ 	.word	0x00000000
        /*04a0*/ 	.short	0x010a
        /*04a2*/ 	.byte	0xff
	.zero		1


	//   ....[56]....
        /*04a4*/ 	.word	0x00003280
        /*04a8*/ 	.word	0x00000002
        /*04ac*/ 	.word	0x00000110
        /*04b0*/ 	.short	0x010a
        /*04b2*/ 	.byte	0xff
	.zero		1


	//   ....[57]....
        /*04b4*/ 	.word	0x000032f0
        /*04b8*/ 	.word	0x00000002
        /*04bc*/ 	.word	0x00000000
        /*04c0*/ 	.short	0x0101
        /*04c2*/ 	.byte	0xff
	.zero		1


	//   ....[58]....
        /*04c4*/ 	.word	0x00003310
        /*04c8*/ 	.word	0x000000ff
        /*04cc*/ 	.word	0x000000c0
        /*04d0*/ 	.short	0x010a
        /*04d2*/ 	.byte	0x04
	.zero		1


	//   ....[59]....
        /*04d4*/ 	.word	0x00003430
        /*04d8*/ 	.word	0x00000002
        /*04dc*/ 	.word	0x000000b0
        /*04e0*/ 	.short	0x010a
        /*04e2*/ 	.byte	0xff
	.zero		1


	//   ....[60]....
        /*04e4*/ 	.word	0x00003530
        /*04e8*/ 	.word	0x00000002
        /*04ec*/ 	.word	0x00000000
        /*04f0*/ 	.short	0x0101
        /*04f2*/ 	.byte	0xff
	.zero		1


	//   ....[61]....
        /*04f4*/ 	.word	0x000035c0
        /*04f8*/ 	.word	0x000000ff
        /*04fc*/ 	.word	0x000000c0
        /*0500*/ 	.short	0x0106
        /*0502*/ 	.byte	0x04
	.zero		1


	//   ....[62]....
        /*0504*/ 	.word	0x000035e0
        /*0508*/ 	.word	0x000000ff
        /*050c*/ 	.word	0x000000c0
        /*0510*/ 	.short	0x010a
        /*0512*/ 	.byte	0x04
	.zero		1


	//   ....[63]....
        /*0514*/ 	.word	0x00003670
        /*0518*/ 	.word	0x000000ff
        /*051c*/ 	.word	0x000000c0
        /*0520*/ 	.short	0x0106
        /*0522*/ 	.byte	0x07
	.zero		1


	//   ....[64]....
        /*0524*/ 	.word	0x000036b0
        /*0528*/ 	.word	0x00000000
        /*052c*/ 	.word	0x000000c0
        /*0530*/ 	.short	0x010a
        /*0532*/ 	.byte	0xff
	.zero		1


	//   ....[65]....
        /*0534*/ 	.word	0x000038f0
        /*0538*/ 	.word	0x000000ff
        /*053c*/ 	.word	0x00000008
        /*0540*/ 	.short	0x010a
        /*0542*/ 	.byte	0x05
	.zero		1


	//   ....[66]....
        /*0544*/ 	.word	0x00003910
        /*0548*/ 	.word	0x000000ff
        /*054c*/ 	.word	0x00000008
        /*0550*/ 	.short	0x010a
        /*0552*/ 	.byte	0x05
	.zero		1


	//   ....[67]....
        /*0554*/ 	.word	0x00003aa0
        /*0558*/ 	.word	0x000000ff
        /*055c*/ 	.word	0x00000008
        /*0560*/ 	.short	0x010a
        /*0562*/ 	.byte	0x05
	.zero		1


	//   ....[68]....
        /*0564*/ 	.word	0x00003ac0
        /*0568*/ 	.word	0x000000ff
        /*056c*/ 	.word	0x00000008
        /*0570*/ 	.short	0x010a
        /*0572*/ 	.byte	0x05
	.zero		1


	//   ....[69]....
        /*0574*/ 	.word	0x00003b80
        /*0578*/ 	.word	0x000000ff
        /*057c*/ 	.word	0x00000000
        /*0580*/ 	.short	0x0101
        /*0582*/ 	.byte	0x04
	.zero		1


	//   ....[70]....
        /*0584*/ 	.word	0x00003f40
        /*0588*/ 	.word	0x00000000
        /*058c*/ 	.word	0x000000b0
        /*0590*/ 	.short	0x010a
        /*0592*/ 	.byte	0xff
	.zero		1


	//   ....[71]....
        /*0594*/ 	.word	0x00004000
        /*0598*/ 	.word	0x00000000
        /*059c*/ 	.word	0x00000000
        /*05a0*/ 	.short	0x0101
        /*05a2*/ 	.byte	0xff
	.zero		1


	//   ....[72]....
        /*05a4*/ 	.word	0x000040c0
        /*05a8*/ 	.word	0x000000ff
        /*05ac*/ 	.word	0x00000000
        /*05b0*/ 	.short	0x010a
        /*05b2*/ 	.byte	0x04
	.zero		1


	//   ....[73]....
        /*05b4*/ 	.word	0x000040d0
        /*05b8*/ 	.word	0x000000ff
        /*05bc*/ 	.word	0x000000f0
        /*05c0*/ 	.short	0x010a
        /*05c2*/ 	.byte	0x2e
	.zero		1


	//   ....[74]....
        /*05c4*/ 	.word	0x00004180
        /*05c8*/ 	.word	0x000000ff
        /*05cc*/ 	.word	0x00000000
        /*05d0*/ 	.short	0x010a
        /*05d2*/ 	.byte	0x07
	.zero		1


	//   ....[75]....
        /*05d4*/ 	.word	0x000042b0
        /*05d8*/ 	.word	0x000000ff
        /*05dc*/ 	.word	0x00000000
        /*05e0*/ 	.short	0x010a
        /*05e2*/ 	.byte	0x04
	.zero		1


	//   ....[76]....
        /*05e4*/ 	.word	0x000046f0
        /*05e8*/ 	.word	0x000000ff
        /*05ec*/ 	.word	0x00000000
        /*05f0*/ 	.short	0x010a
        /*05f2*/ 	.byte	0x04
	.zero		1


	//   ....[77]....
        /*05f4*/ 	.word	0x00004780
        /*05f8*/ 	.word	0x000000ff
        /*05fc*/ 	.word	0x00000000
        /*0600*/ 	.short	0x010a
        /*0602*/ 	.byte	0x05
	.zero		1


	//   ....[78]....
        /*0604*/ 	.word	0x00004810
        /*0608*/ 	.word	0x000000ff
        /*060c*/ 	.word	0x00000000
        /*0610*/ 	.short	0x010a
        /*0612*/ 	.byte	0x05
	.zero		1


	//   ....[79]....
        /*0614*/ 	.word	0x000048b0
        /*0618*/ 	.word	0x00000000
        /*061c*/ 	.word	0x00000000
        /*0620*/ 	.short	0x010a
        /*0622*/ 	.byte	0xff
	.zero		1


	//   ....[80]....
        /*0624*/ 	.word	0x000048f0
        /*0628*/ 	.word	0x00000000
        /*062c*/ 	.word	0x00000000
        /*0630*/ 	.short	0x010a
        /*0632*/ 	.byte	0xff
	.zero		1


	//   ....[81]....
        /*0634*/ 	.word	0x00004960
        /*0638*/ 	.word	0x000000ff
        /*063c*/ 	.word	0x00000000
        /*0640*/ 	.short	0x0101
        /*0642*/ 	.byte	0x04
	.zero		1


	//   ....[82]....
        /*0644*/ 	.word	0x000049a0
        /*0648*/ 	.word	0x000000ff
        /*064c*/ 	.word	0x00000130
        /*0650*/ 	.short	0x010a
        /*0652*/ 	.byte	0x29
	.zero		1


	//   ....[83]....
        /*0654*/ 	.word	0x000049f0
        /*0658*/ 	.word	0x000000ff
        /*065c*/ 	.word	0x00000000
        /*0660*/ 	.short	0x0101
        /*0662*/ 	.byte	0x04
	.zero		1


	//   ....[84]....
        /*0664*/ 	.word	0x00004e90
        /*0668*/ 	.word	0x0000000c
        /*066c*/ 	.word	0x000000b0
        /*0670*/ 	.short	0x010a
        /*0672*/ 	.byte	0xff
	.zero		1


	//   ....[85]....
        /*0674*/ 	.word	0x00005000
        /*0678*/ 	.word	0x00000000
        /*067c*/ 	.word	0x00000000
        /*0680*/ 	.short	0x0101
        /*0682*/ 	.byte	0xff
	.zero		1


	//   ....[86]....
        /*0684*/ 	.word	0x00005490
        /*0688*/ 	.word	0x000000ff
        /*068c*/ 	.word	0x000000a8
        /*0690*/ 	.short	0x010a
        /*0692*/ 	.byte	0x15
	.zero		1


	//   ....[87]....
        /*0694*/ 	.word	0x00005610
        /*0698*/ 	.word	0x000000ff
        /*069c*/ 	.word	0x00000080
        /*06a0*/ 	.short	0x010a
        /*06a2*/ 	.byte	0x15
	.zero		1


	//   ....[88]....
        /*06a4*/ 	.word	0x00005810
        /*06a8*/ 	.word	0x000000ff
        /*06ac*/ 	.word	0x00000060
        /*06b0*/ 	.short	0x010b
        /*06b2*/ 	.byte	0x15
	.zero		1


	//   ....[89]....
        /*06b4*/ 	.word	0x00005820
        /*06b8*/ 	.word	0x000000ff
        /*06bc*/ 	.word	0x00000000
        /*06c0*/ 	.short	0x0101
        /*06c2*/ 	.byte	0x06
	.zero		1


	//   ....[90]....
        /*06c4*/ 	.word	0x00005830
        /*06c8*/ 	.word	0x000000ff
        /*06cc*/ 	.word	0x00000088
        /*06d0*/ 	.short	0x010a
        /*06d2*/ 	.byte	0x15
	.zero		1


	//   ....[91]....
        /*06d4*/ 	.word	0x000059e0
        /*06d8*/ 	.word	0x000000ff
        /*06dc*/ 	.word	0x00000068
        /*06e0*/ 	.short	0x010b
        /*06e2*/ 	.byte	0x15
	.zero		1


	//   ....[92]....
        /*06e4*/ 	.word	0x000059f0
        /*06e8*/ 	.word	0x000000ff
        /*06ec*/ 	.word	0x00000000
        /*06f0*/ 	.short	0x0101
        /*06f2*/ 	.byte	0x06
	.zero		1


	//   ....[93]....
        /*06f4*/ 	.word	0x00005a00
        /*06f8*/ 	.word	0x000000ff
        /*06fc*/ 	.word	0x00000090
        /*0700*/ 	.short	0x010a
        /*0702*/ 	.byte	0x15
	.zero		1


	//   ....[94]....
        /*0704*/ 	.word	0x00005bb0
        /*0708*/ 	.word	0x000000ff
        /*070c*/ 	.word	0x00000070
        /*0710*/ 	.short	0x010b
        /*0712*/ 	.byte	0x15
	.zero		1


	//   ....[95]....
        /*0714*/ 	.word	0x00005bc0
        /*0718*/ 	.word	0x000000ff
        /*071c*/ 	.word	0x00000000
        /*0720*/ 	.short	0x0101
        /*0722*/ 	.byte	0x06
	.zero		1


	//   ....[96]....
        /*0724*/ 	.word	0x00005bd0
        /*0728*/ 	.word	0x000000ff
        /*072c*/ 	.word	0x00000098
        /*0730*/ 	.short	0x010a
        /*0732*/ 	.byte	0x15
	.zero		1


	//   ....[97]....
        /*0734*/ 	.word	0x00005e10
        /*0738*/ 	.word	0x000000ff
        /*073c*/ 	.word	0x00000078
        /*0740*/ 	.short	0x010b
        /*0742*/ 	.byte	0x15
	.zero		1


	//   ....[98]....
        /*0744*/ 	.word	0x00005e20
        /*0748*/ 	.word	0x000000ff
        /*074c*/ 	.word	0x00000000
        /*0750*/ 	.short	0x0101
        /*0752*/ 	.byte	0x25
	.zero		1


	//   ....[99]....
        /*0754*/ 	.word	0x00005e60
        /*0758*/ 	.word	0x000000ff
        /*075c*/ 	.word	0x00000080
        /*0760*/ 	.short	0x010a
        /*0762*/ 	.byte	0x15
	.zero		1


	//   ....[100]....
        /*0764*/ 	.word	0x00005e80
        /*0768*/ 	.word	0x000000ff
        /*076c*/ 	.word	0x00000088
        /*0770*/ 	.short	0x010a
        /*0772*/ 	.byte	0x15
	.zero		1


	//   ....[101]....
        /*0774*/ 	.word	0x00005ea0
        /*0778*/ 	.word	0x000000ff
        /*077c*/ 	.word	0x00000090
        /*0780*/ 	.short	0x010a
        /*0782*/ 	.byte	0x15
	.zero		1


	//   ....[102]....
        /*0784*/ 	.word	0x00005ee0
        /*0788*/ 	.word	0x00000000
        /*078c*/ 	.word	0x00000098
        /*0790*/ 	.short	0x010a
        /*0792*/ 	.byte	0xff
	.zero		1


	//   ....[103]....
        /*0794*/ 	.word	0x00006230
        /*0798*/ 	.word	0x00000003
        /*079c*/ 	.word	0x000000b0
        /*07a0*/ 	.short	0x010a
        /*07a2*/ 	.byte	0xff
	.zero		1


	//   ....[104]....
        /*07a4*/ 	.word	0x000063b0
        /*07a8*/ 	.word	0x00000000
        /*07ac*/ 	.word	0x00000000
        /*07b0*/ 	.short	0x0101
        /*07b2*/ 	.byte	0xff
	.zero		1


	//   ....[105]....
        /*07b4*/ 	.word	0x00006ec0
        /*07b8*/ 	.word	0x000000ff
        /*07bc*/ 	.word	0x00000060
        /*07c0*/ 	.short	0x010a
        /*07c2*/ 	.byte	0x2b
	.zero		1


	//   ....[106]....
        /*07c4*/ 	.word	0x00006ef0
        /*07c8*/ 	.word	0x00000047
        /*07cc*/ 	.word	0x000000d0
        /*07d0*/ 	.short	0x010a
        /*07d2*/ 	.byte	0xff
	.zero		1


	//   ....[107]....
        /*07d4*/ 	.word	0x00006fe0
        /*07d8*/ 	.word	0x000000ff
        /*07dc*/ 	.word	0x00000060
        /*07e0*/ 	.short	0x010a
        /*07e2*/ 	.byte	0x2b
	.zero		1


	//   ....[108]....
        /*07e4*/ 	.word	0x000070d0
        /*07e8*/ 	.word	0x00000047
        /*07ec*/ 	.word	0x000000d0
        /*07f0*/ 	.short	0x010a
        /*07f2*/ 	.byte	0xff
	.zero		1


	//   ....[109]....
        /*07f4*/ 	.word	0x000076f0
        /*07f8*/ 	.word	0x00000000
        /*07fc*/ 	.word	0x00000000
        /*0800*/ 	.short	0x0101
        /*0802*/ 	.byte	0xff
	.zero		1


	//   ....[110]....
        /*0804*/ 	.word	0x00007700
        /*0808*/ 	.word	0x00000002
        /*080c*/ 	.word	0x00000060
        /*0810*/ 	.short	0x010a
        /*0812*/ 	.byte	0xff
	.zero		1


	//   ....[111]....
        /*0814*/ 	.word	0x000077e0
        /*0818*/ 	.word	0x00000002
        /*081c*/ 	.word	0x00000060
        /*0820*/ 	.short	0x010a
        /*0822*/ 	.byte	0xff
	.zero		1


	//   ....[112]....
        /*0824*/ 	.word	0x00007ea0
        /*0828*/ 	.word	0x00000010
        /*082c*/ 	.word	0x00000000
        /*0830*/ 	.short	0x0101
        /*0832*/ 	.byte	0xff
	.zero		1


	//   ....[113]....
        /*0834*/ 	.word	0x00007ec0
        /*0838*/ 	.word	0x00000000
        /*083c*/ 	.word	0x00000060
        /*0840*/ 	.short	0x010a
        /*0842*/ 	.byte	0xff
	.zero		1


	//   ....[114]....
        /*0844*/ 	.word	0x00007f90
        /*0848*/ 	.word	0x00000000
        /*084c*/ 	.word	0x00000060
        /*0850*/ 	.short	0x010a
        /*0852*/ 	.byte	0xff
	.zero		1


	//   ....[115]....
        /*0854*/ 	.word	0x00008650
        /*0858*/ 	.word	0x00000010
        /*085c*/ 	.word	0x00000000
        /*0860*/ 	.short	0x0101
        /*0862*/ 	.byte	0xff
	.zero		1


	//   ....[116]....
        /*0864*/ 	.word	0x00008670
        /*0868*/ 	.word	0x00000000
        /*086c*/ 	.word	0x00000060
        /*0870*/ 	.short	0x010a
        /*0872*/ 	.byte	0xff
	.zero		1


	//   ....[117]....
        /*0874*/ 	.word	0x00008740
        /*0878*/ 	.word	0x00000000
        /*087c*/ 	.word	0x00000060
        /*0880*/ 	.short	0x010a
        /*0882*/ 	.byte	0xff
	.zero		1


	//   ....[118]....
        /*0884*/ 	.word	0x000089b0
        /*0888*/ 	.word	0x00000047
        /*088c*/ 	.word	0x00000000
        /*0890*/ 	.short	0x0101
        /*0892*/ 	.byte	0xff
	.zero		1


	//   ....[119]....
        /*0894*/ 	.word	0x00008e50
        /*0898*/ 	.word	0x00000000
        /*089c*/ 	.word	0x00000000
        /*08a0*/ 	.short	0x0101
        /*08a2*/ 	.byte	0xff
	.zero		1


	//   ....[120]....
        /*08a4*/ 	.word	0x000090f0
        /*08a8*/ 	.word	0x000000ff
        /*08ac*/ 	.word	0x00000000
        /*08b0*/ 	.short	0x0101
        /*08b2*/ 	.byte	0x06
	.zero		1


	//   ....[121]....
        /*08b4*/ 	.word	0x00009110
        /*08b8*/ 	.word	0x00000000
        /*08bc*/ 	.word	0x00000120
        /*08c0*/ 	.short	0x010a
        /*08c2*/ 	.byte	0xff
	.zero		1


	//   ....[122]....
        /*08c4*/ 	.word	0x00009170
        /*08c8*/ 	.word	0x00000000
        /*08cc*/ 	.word	0x00000030
        /*08d0*/ 	.short	0x010a
        /*08d2*/ 	.byte	0xff
	.zero		1


	//   ....[123]....
        /*08d4*/ 	.word	0x000091d0
        /*08d8*/ 	.word	0x00000000
        /*08dc*/ 	.word	0x00000030
        /*08e0*/ 	.short	0x010a
        /*08e2*/ 	.byte	0xff
	.zero		1


	//   ....[124]....
        /*08e4*/ 	.word	0x00009220
        /*08e8*/ 	.word	0x00000003
        /*08ec*/ 	.word	0x000000b0
        /*08f0*/ 	.short	0x010a
        /*08f2*/ 	.byte	0xff
	.zero		1


	//   ....[125]....
        /*08f4*/ 	.word	0x00009280
        /*08f8*/ 	.word	0x00000000
        /*08fc*/ 	.word	0x00000000
        /*0900*/ 	.short	0x010a
        /*0902*/ 	.byte	0xff
	.zero		1


	//   ....[126]....
        /*0904*/ 	.word	0x000092e0
        /*0908*/ 	.word	0x00000000
        /*090c*/ 	.word	0x00000000
        /*0910*/ 	.short	0x010a
        /*0912*/ 	.byte	0xff
	.zero		1


	//   ....[127]....
        /*0914*/ 	.word	0x00009340
        /*0918*/ 	.word	0x00000000
        /*091c*/ 	.word	0x00000000
        /*0920*/ 	.short	0x010a
        /*0922*/ 	.byte	0xff
	.zero		1


	//   ....[128]....
        /*0924*/ 	.word	0x000093a0
        /*0928*/ 	.word	0x00000000
        /*092c*/ 	.word	0x00000000
        /*0930*/ 	.short	0x010a
        /*0932*/ 	.byte	0xff
	.zero		1


	//   ....[129]....
        /*0934*/ 	.word	0x00009400
        /*0938*/ 	.word	0x00000000
        /*093c*/ 	.word	0x00000000
        /*0940*/ 	.short	0x010a
        /*0942*/ 	.byte	0xff
	.zero		1


	//   ....[130]....
        /*0944*/ 	.word	0x00009450
        /*0948*/ 	.word	0x00000002
        /*094c*/ 	.word	0x00000110
        /*0950*/ 	.short	0x010a
        /*0952*/ 	.byte	0xff
	.zero		1


	//   ....[131]....
        /*0954*/ 	.word	0x000094b0
        /*0958*/ 	.word	0x00000002
        /*095c*/ 	.word	0x000000c0
        /*0960*/ 	.short	0x010a
        /*0962*/ 	.byte	0xff
	.zero		1


	//   ....[132]....
        /*0964*/ 	.word	0x00009500
        /*0968*/ 	.word	0x00000002
        /*096c*/ 	.word	0x000000b0
        /*0970*/ 	.short	0x010a
        /*0972*/ 	.byte	0xff
	.zero		1


	//   ....[133]....
        /*0974*/ 	.word	0x00009560
        /*0978*/ 	.word	0x00000000
        /*097c*/ 	.word	0x000000c0
        /*0980*/ 	.short	0x010a
        /*0982*/ 	.byte	0xff
	.zero		1


	//   ....[134]....
        /*0984*/ 	.word	0x000095c0
        /*0988*/ 	.word	0x00000005
        /*098c*/ 	.word	0x00000008
        /*0990*/ 	.short	0x010a
        /*0992*/ 	.byte	0xff
	.zero		1


	//   ....[135]....
        /*0994*/ 	.word	0x000096b0
        /*0998*/ 	.word	0x00000000
        /*099c*/ 	.word	0x00000008
        /*09a0*/ 	.short	0x010a
        /*09a2*/ 	.byte	0xff
	.zero		1


	//   ....[136]....
        /*09a4*/ 	.word	0x00009700
        /*09a8*/ 	.word	0x00000000
        /*09ac*/ 	.word	0x000000b0
        /*09b0*/ 	.short	0x010a
        /*09b2*/ 	.byte	0xff
	.zero		1


	//   ....[137]....
        /*09b4*/ 	.word	0x00009760
        /*09b8*/ 	.word	0x00000000
        /*09bc*/ 	.word	0x000000f0
        /*09c0*/ 	.short	0x010a
        /*09c2*/ 	.byte	0xff
	.zero		1


	//   ....[138]....
        /*09c4*/ 	.word	0x000097c0
        /*09c8*/ 	.word	0x00000000
        /*09cc*/ 	.word	0x00000000
        /*09d0*/ 	.short	0x010a
        /*09d2*/ 	.byte	0xff
	.zero		1


	//   ....[139]....
        /*09d4*/ 	.word	0x00009820
        /*09d8*/ 	.word	0x00000000
        /*09dc*/ 	.word	0x00000000
        /*09e0*/ 	.short	0x010a
        /*09e2*/ 	.byte	0xff
	.zero		1


	//   ....[140]....
        /*09e4*/ 	.word	0x00009880
        /*09e8*/ 	.word	0x00000000
        /*09ec*/ 	.word	0x00000000
        /*09f0*/ 	.short	0x010a
        /*09f2*/ 	.byte	0xff
	.zero		1


	//   ....[141]....
        /*09f4*/ 	.word	0x000098e0
        /*09f8*/ 	.word	0x00000000
        /*09fc*/ 	.word	0x00000000
        /*0a00*/ 	.short	0x010a
        /*0a02*/ 	.byte	0xff
	.zero		1


	//   ....[142]....
        /*0a04*/ 	.word	0x00009940
        /*0a08*/ 	.word	0x00000000
        /*0a0c*/ 	.word	0x00000130
        /*0a10*/ 	.short	0x010a
        /*0a12*/ 	.byte	0xff
	.zero		1


	//   ....[143]....
        /*0a14*/ 	.word	0x00009990
        /*0a18*/ 	.word	0x0000000c
        /*0a1c*/ 	.word	0x000000b0
        /*0a20*/ 	.short	0x010a
        /*0a22*/ 	.byte	0xff
	.zero		1


	//   ....[144]....
        /*0a24*/ 	.word	0x000099f0
        /*0a28*/ 	.word	0x00000000
        /*0a2c*/ 	.word	0x000000a8
        /*0a30*/ 	.short	0x010a
        /*0a32*/ 	.byte	0xff
	.zero		1


	//   ....[145]....
        /*0a34*/ 	.word	0x00009a50
        /*0a38*/ 	.word	0x00000000
        /*0a3c*/ 	.word	0x00000080
        /*0a40*/ 	.short	0x010a
        /*0a42*/ 	.byte	0xff
	.zero		1


	//   ....[146]....
        /*0a44*/ 	.word	0x00009ab0
        /*0a48*/ 	.word	0x00000000
        /*0a4c*/ 	.word	0x00000088
        /*0a50*/ 	.short	0x010a
        /*0a52*/ 	.byte	0xff
	.zero		1


	//   ....[147]....
        /*0a54*/ 	.word	0x00009b10
        /*0a58*/ 	.word	0x00000000
        /*0a5c*/ 	.word	0x00000090
        /*0a60*/ 	.short	0x010a
        /*0a62*/ 	.byte	0xff
	.zero		1


	//   ....[148]....
        /*0a64*/ 	.word	0x00009b70
        /*0a68*/ 	.word	0x00000000
        /*0a6c*/ 	.word	0x00000098
        /*0a70*/ 	.short	0x010a
        /*0a72*/ 	.byte	0xff
	.zero		1


	//   ....[149]....
        /*0a74*/ 	.word	0x00009bd0
        /*0a78*/ 	.word	0x00000000
        /*0a7c*/ 	.word	0x00000080
        /*0a80*/ 	.short	0x010a
        /*0a82*/ 	.byte	0xff
	.zero		1


	//   ....[150]....
        /*0a84*/ 	.word	0x00009c30
        /*0a88*/ 	.word	0x00000000
        /*0a8c*/ 	.word	0x00000088
        /*0a90*/ 	.short	0x010a
        /*0a92*/ 	.byte	0xff
	.zero		1


	//   ....[151]....
        /*0a94*/ 	.word	0x00009c90
        /*0a98*/ 	.word	0x00000000
        /*0a9c*/ 	.word	0x00000090
        /*0aa0*/ 	.short	0x010a
        /*0aa2*/ 	.byte	0xff
	.zero		1


	//   ....[152]....
        /*0aa4*/ 	.word	0x00009ce0
        /*0aa8*/ 	.word	0x00000003
        /*0aac*/ 	.word	0x000000b0
        /*0ab0*/ 	.short	0x010a
        /*0ab2*/ 	.byte	0xff
	.zero		1


	//   ....[153]....
        /*0ab4*/ 	.word	0x00009d40
        /*0ab8*/ 	.word	0x00000002
        /*0abc*/ 	.word	0x00000060
        /*0ac0*/ 	.short	0x010a
        /*0ac2*/ 	.byte	0xff
	.zero		1


	//   ....[154]....
        /*0ac4*/ 	.word	0x00009d90
        /*0ac8*/ 	.word	0x00000047
        /*0acc*/ 	.word	0x000000d0
        /*0ad0*/ 	.short	0x010a
        /*0ad2*/ 	.byte	0xff
	.zero		1


	//   ....[155]....
        /*0ad4*/ 	.word	0x00009de0
        /*0ad8*/ 	.word	0x00000002
        /*0adc*/ 	.word	0x00000060
        /*0ae0*/ 	.short	0x010a
        /*0ae2*/ 	.byte	0xff
	.zero		1


	//   ....[156]....
        /*0ae4*/ 	.word	0x00009e30
        /*0ae8*/ 	.word	0x00000000
        /*0aec*/ 	.word	0x00000060
        /*0af0*/ 	.short	0x010a
        /*0af2*/ 	.byte	0xff
	.zero		1


	//   ....[157]....
        /*0af4*/ 	.word	0x00009e80
        /*0af8*/ 	.word	0x00000000
        /*0afc*/ 	.word	0x00000060
        /*0b00*/ 	.short	0x010a
        /*0b02*/ 	.byte	0xff
	.zero		1


	//----- nvinfo : EIATTR_NUM_MBARRIERS
	.align		4
.L_47:
        /*0b04*/ 	.byte	0x03, 0x38
        /*0b06*/ 	.short	0x0027


	//----- nvinfo : EIATTR_EXIT_INSTR_OFFSETS
	.align		4
        /*0b08*/ 	.byte	0x04, 0x1c
        /*0b0a*/ 	.short	(.L_49 - .L_48)


	//   ....[0]....
.L_48:
        /*0b0c*/ 	.word	0x00003190


	//   ....[1]....
        /*0b10*/ 	.word	0x00003680


	//   ....[2]....
        /*0b14*/ 	.word	0x000036e0


	//   ....[3]....
        /*0b18*/ 	.word	0x00004c20


	//   ....[4]....
        /*0b1c*/ 	.word	0x00005f10


	//   ....[5]....
        /*0b20*/ 	.word	0x00005f50


	//   ....[6]....
        /*0b24*/ 	.word	0x00008ff0


	//   ....[7]....
        /*0b28*/ 	.word	0x00009060


	//   ....[8]....
        /*0b2c*/ 	.word	0x00009090


	//   ....[9]....
        /*0b30*/ 	.word	0x00009100


	//----- nvinfo : EIATTR_MAX_THREADS
	.align		4
.L_49:
        /*0b34*/ 	.byte	0x04, 0x05
        /*0b36*/ 	.short	(.L_51 - .L_50)
.L_50:
        /*0b38*/ 	.word	0x00000100
        /*0b3c*/ 	.word	0x00000001
        /*0b40*/ 	.word	0x00000001


	//----- nvinfo : EIATTR_CRS_STACK_SIZE
	.align		4
.L_51:
        /*0b44*/ 	.byte	0x04, 0x1e
        /*0b46*/ 	.short	(.L_53 - .L_52)
.L_52:
        /*0b48*/ 	.word	0x00000000


	//----- nvinfo : EIATTR_CBANK_PARAM_SIZE
	.align		4
.L_53:
        /*0b4c*/ 	.byte	0x03, 0x19
        /*0b4e*/ 	.short	0x0800


	//----- nvinfo : EIATTR_PARAM_CBANK
	.align		4
        /*0b50*/ 	.byte	0x04, 0x0a
        /*0b52*/ 	.short	(.L_55 - .L_54)
	.align		4
.L_54:
        /*0b54*/ 	.word	index@(.nv.constant0._ZN7cutlass13device_kernelINS_4gemm6kernel13GemmUniversalIN4cute5tupleIJiiiiEEENS1_10collective13CollectiveMmaINS1_35MainloopSm100TmaUmmaWarpSpecializedILi6ELi2ELi4ENS5_IJNS4_1CILi4EEESB_NSA_ILi1EEEEEEEENS5_IJNSA_ILi128EEESF_NSA_ILi64EEEEEEfNS5_IJlSC_lEEEfSI_NS4_8TiledMMAINS4_8MMA_AtomIJNS4_23SM100_MMA_TF32_2x1SM_SSINS_10tfloat32_tESM_fLi128ELi128ELNS4_4UMMA5MajorE0ELSO_0ELNSN_7ScaleInE0ELSP_0EEEEEENS4_6LayoutINS5_IJSC_SC_SC_EEENS5_IJNSA_ILi0EEESU_SU_EEEEENS5_IJNS4_10UnderscoreESX_SX_EEEEENS4_28SM100_TMA_2SM_LOAD_MULTICASTENS4_14ComposedLayoutINS4_7SwizzleILi3ELi4ELi3EEENS4_18smem_ptr_flag_bitsILi32EEENSS_INS5_IJNSA_ILi8EEENSA_ILi32EEEEEENS5_IJS17_SC_EEEEEEEvNS4_8identityES10_S1B_vS1C_EENS_8epilogue10collective18CollectiveEpilogueINS1E_23Sm100TmaWarpSpecializedILi4ELi2ELi16ELb1ELb0EEEJNS5_IJSG_SF_SG_EEENS5_IJNSS_ISG_SC_EENSS_INS5_IJNSA_ILi16EEENSA_ILi2EEEEEENS5_IJSC_SG_EEEEEEEEfSI_fSI_NS1E_6fusion15FusionCallbacksIS1I_NS1R_17LinearCombinationIffffLNS_15FloatRoundStyleE2EEES1J_S1Q_JEEENS4_5SM1004TMEM4LOAD26SM100_TMEM_LOAD_32dp32b16xENS4_13SM90_TMA_LOADENS11_INS12_ILi2ELi4ELi3EEES15_NSS_INS5_IJS16_S1L_EEENS5_IJS1L_SC_EEEEEEENS4_39AutoVectorizingCopyWithAssumedAlignmentILi128EEENS4_14SM90_TMA_STOREES26_S28_S28_EEEvvEEEEvNT_6ParamsE)
        /*0b58*/ 	.short	0x0380
        /*0b5a*/ 	.short	0x0800


	//----- nvinfo : EIATTR_SW_WAR
	.align		4
.L_55:
        /*0b5c*/ 	.byte	0x04, 0x36
        /*0b5e*/ 	.short	(.L_57 - .L_56)
.L_56:
        /*0b60*/ 	.word	0x00000008
.L_57:


//--------------------- .nv.callgraph             --------------------------
	.section	.nv.callgraph,"",@"SHT_CUDA_CALLGRAPH"
	.align	4
	.sectionentsize	8
	.align		4
        /*0000*/ 	.word	0x00000000
	.align		4
        /*0004*/ 	.word	0xffffffff
	.align		4
        /*0008*/ 	.word	index@(_ZN7cutlass13device_kernelINS_4gemm6kernel13GemmUniversalIN4cute5tupleIJiiiiEEENS1_10collective13CollectiveMmaINS1_35MainloopSm100TmaUmmaWarpSpecializedILi6ELi2ELi4ENS5_IJNS4_1CILi4EEESB_NSA_ILi1EEEEEEEENS5_IJNSA_ILi128EEESF_NSA_ILi64EEEEEEfNS5_IJlSC_lEEEfSI_NS4_8TiledMMAINS4_8MMA_AtomIJNS4_23SM100_MMA_TF32_2x1SM_SSINS_10tfloat32_tESM_fLi128ELi128ELNS4_4UMMA5MajorE0ELSO_0ELNSN_7ScaleInE0ELSP_0EEEEEENS4_6LayoutINS5_IJSC_SC_SC_EEENS5_IJNSA_ILi0EEESU_SU_EEEEENS5_IJNS4_10UnderscoreESX_SX_EEEEENS4_28SM100_TMA_2SM_LOAD_MULTICASTENS4_14ComposedLayoutINS4_7SwizzleILi3ELi4ELi3EEENS4_18smem_ptr_flag_bitsILi32EEENSS_INS5_IJNSA_ILi8EEENSA_ILi32EEEEEENS5_IJS17_SC_EEEEEEEvNS4_8identityES10_S1B_vS1C_EENS_8epilogue10collective18CollectiveEpilogueINS1E_23Sm100TmaWarpSpecializedILi4ELi2ELi16ELb1ELb0EEEJNS5_IJSG_SF_SG_EEENS5_IJNSS_ISG_SC_EENSS_INS5_IJNSA_ILi16EEENSA_ILi2EEEEEENS5_IJSC_SG_EEEEEEEEfSI_fSI_NS1E_6fusion15FusionCallbacksIS1I_NS1R_17LinearCombinationIffffLNS_15FloatRoundStyleE2EEES1J_S1Q_JEEENS4_5SM1004TMEM4LOAD26SM100_TMEM_LOAD_32dp32b16xENS4_13SM90_TMA_LOADENS11_INS12_ILi2ELi4ELi3EEES15_NSS_INS5_IJS16_S1L_EEENS5_IJS1L_SC_EEEEEEENS4_39AutoVectorizingCopyWithAssumedAlignmentILi128EEENS4_14SM90_TMA_STOREES26_S28_S28_EEEvvEEEEvNT_6ParamsE)
	.align		4
        /*000c*/ 	.word	index@(__assertfail)
	.align		4
        /*0010*/ 	.word	0x00000000
	.align		4
        /*0014*/ 	.word	0xfffffffe
	.align		4
        /*0018*/ 	.word	0x00000000
	.align		4
        /*001c*/ 	.word	0xfffffffd
	.align		4
        /*0020*/ 	.word	0x00000000
	.align		4
        /*0024*/ 	.word	0xfffffffc


//--------------------- .nv.constant4             --------------------------
	.section	.nv.constant4,"a",@progbits
	.align	8
	.align		8
.nv.constant4:
        /*0000*/ 	.dword	__assertfail
	.align		8
        /*0008*/ 	.dword	__unnamed_1
	.align		8
        /*0010*/ 	.dword	__unnamed_2
	.align		8
        /*0018*/ 	.dword	_ZN40_INTERNAL_b1ba4d89_4_k_cu_826f9367_326754cuda3std3__45__cpo5beginE
	.align		8
        /*0020*/ 	.dword	_ZN40_INTERNAL_b1ba4d89_4_k_cu_826f9367_326754cuda3std3__45__cpo3endE
	.align		8
        /*0028*/ 	.dword	_ZN40_INTERNAL_b1ba4d89_4_k_cu_826f9367_326754cuda3std3__45__cpo6cbeginE
	.align		8
        /*0030*/ 	.dword	_ZN40_INTERNAL_b1ba4d89_4_k_cu_826f9367_326754cuda3std3__45__cpo4cendE
	.align		8
        /*0038*/ 	.dword	_ZN40_INTERNAL_b1ba4d89_4_k_cu_826f9367_326754cuda3std3__442_GLOBAL__N__b1ba4d89_4_k_cu_826f9367_326756ignoreE
	.align		8
        /*0040*/ 	.dword	_ZN40_INTERNAL_b1ba4d89_4_k_cu_826f9367_326754cuda3std3__419piecewise_constructE
	.align		8
        /*0048*/ 	.dword	_ZN40_INTERNAL_b1ba4d89_4_k_cu_826f9367_326754cuda3std3__48in_placeE
	.align		8
        /*0050*/ 	.dword	_ZN40_INTERNAL_b1ba4d89_4_k_cu_826f9367_326754cuda3std6ranges3__45__cpo4swapE
	.align		8
        /*0058*/ 	.dword	_ZN40_INTERNAL_b1ba4d89_4_k_cu_826f9367_326754cuda3std6ranges3__45__cpo9iter_moveE
	.align		8
        /*0060*/ 	.dword	_ZN40_INTERNAL_b1ba4d89_4_k_cu_826f9367_326754cute7productE
	.align		8
        /*0068*/ 	.dword	_ZN40_INTERNAL_b1ba4d89_4_k_cu_826f9367_326754cute1_E
	.align		8
        /*0070*/ 	.dword	$str$25
	.align		8
        /*0078*/ 	.dword	$str$26
	.align		8
        /*0080*/ 	.dword	$str$27
	.align		8
        /*0088*/ 	.dword	$str$28


//--------------------- .text._ZN7cutlass13device_kernelINS_4gemm6kernel13GemmUniversalIN4cute5tupleIJiiiiEEENS1_10collective13CollectiveMmaINS1_35MainloopSm100TmaUmmaWarpSpecializedILi6ELi2ELi4ENS5_IJNS4_1CILi4EEESB_NSA_ILi1EEEEEEEENS5_IJNSA_ILi128EEESF_NSA_ILi64EEEEEEfNS5_IJlSC_lEEEfSI_NS4_8TiledMMAINS4_8MMA_AtomIJNS4_23SM100_MMA_TF32_2x1SM_SSINS_10tfloat32_tESM_fLi128ELi128ELNS4_4UMMA5MajorE0ELSO_0ELNSN_7ScaleInE0ELSP_0EEEEEENS4_6LayoutINS5_IJSC_SC_SC_EEENS5_IJNSA_ILi0EEESU_SU_EEEEENS5_IJNS4_10UnderscoreESX_SX_EEEEENS4_28SM100_TMA_2SM_LOAD_MULTICASTENS4_14ComposedLayoutINS4_7SwizzleILi3ELi4ELi3EEENS4_18smem_ptr_flag_bitsILi32EEENSS_INS5_IJNSA_ILi8EEENSA_ILi32EEEEEENS5_IJS17_SC_EEEEEEEvNS4_8identityES10_S1B_vS1C_EENS_8epilogue10collective18CollectiveEpilogueINS1E_23Sm100TmaWarpSpecializedILi4ELi2ELi16ELb1ELb0EEEJNS5_IJSG_SF_SG_EEENS5_IJNSS_ISG_SC_EENSS_INS5_IJNSA_ILi16EEENSA_ILi2EEEEEENS5_IJSC_SG_EEEEEEEEfSI_fSI_NS1E_6fusion15FusionCallbacksIS1I_NS1R_17LinearCombinationIffffLNS_15FloatRoundStyleE2EEES1J_S1Q_JEEENS4_5SM1004TMEM4LOAD26SM100_TMEM_LOAD_32dp32b16xENS4_13SM90_TMA_LOADENS11_INS12_ILi2ELi4ELi3EEES15_NSS_INS5_IJS16_S1L_EEENS5_IJS1L_SC_EEEEEEENS4_39AutoVectorizingCopyWithAssumedAlignmentILi128EEENS4_14SM90_TMA_STOREES26_S28_S28_EEEvvEEEEvNT_6ParamsE --------------------------
	.section	.text._ZN7cutlass13device_kernelINS_4gemm6kernel13GemmUniversalIN4cute5tupleIJiiiiEEENS1_10collective13CollectiveMmaINS1_35MainloopSm100TmaUmmaWarpSpecializedILi6ELi2ELi4ENS5_IJNS4_1CILi4EEESB_NSA_ILi1EEEEEEEENS5_IJNSA_ILi128EEESF_NSA_ILi64EEEEEEfNS5_IJlSC_lEEEfSI_NS4_8TiledMMAINS4_8MMA_AtomIJNS4_23SM100_MMA_TF32_2x1SM_SSINS_10tfloat32_tESM_fLi128ELi128ELNS4_4UMMA5MajorE0ELSO_0ELNSN_7ScaleInE0ELSP_0EEEEEENS4_6LayoutINS5_IJSC_SC_SC_EEENS5_IJNSA_ILi0EEESU_SU_EEEEENS5_IJNS4_10UnderscoreESX_SX_EEEEENS4_28SM100_TMA_2SM_LOAD_MULTICASTENS4_14ComposedLayoutINS4_7SwizzleILi3ELi4ELi3EEENS4_18smem_ptr_flag_bitsILi32EEENSS_INS5_IJNSA_ILi8EEENSA_ILi32EEEEEENS5_IJS17_SC_EEEEEEEvNS4_8identityES10_S1B_vS1C_EENS_8epilogue10collective18CollectiveEpilogueINS1E_23Sm100TmaWarpSpecializedILi4ELi2ELi16ELb1ELb0EEEJNS5_IJSG_SF_SG_EEENS5_IJNSS_ISG_SC_EENSS_INS5_IJNSA_ILi16EEENSA_ILi2EEEEEENS5_IJSC_SG_EEEEEEEEfSI_fSI_NS1E_6fusion15FusionCallbacksIS1I_NS1R_17LinearCombinationIffffLNS_15FloatRoundStyleE2EEES1J_S1Q_JEEENS4_5SM1004TMEM4LOAD26SM100_TMEM_LOAD_32dp32b16xENS4_13SM90_TMA_LOADENS11_INS12_ILi2ELi4ELi3EEES15_NSS_INS5_IJS16_S1L_EEENS5_IJS1L_SC_EEEEEEENS4_39AutoVectorizingCopyWithAssumedAlignmentILi128EEENS4_14SM90_TMA_STOREES26_S28_S28_EEEvvEEEEvNT_6ParamsE,"ax",@progbits
	.align	128
.text._ZN7cutlass13device_kernelINS_4gemm6kernel13GemmUniversalIN4cute5tupleIJiiiiEEENS1_10collective13CollectiveMmaINS1_35MainloopSm100TmaUmmaWarpSpecializedILi6ELi2ELi4ENS5_IJNS4_1CILi4EEESB_NSA_ILi1EEEEEEEENS5_IJNSA_ILi128EEESF_NSA_ILi64EEEEEEfNS5_IJlSC_lEEEfSI_NS4_8TiledMMAINS4_8MMA_AtomIJNS4_23SM100_MMA_TF32_2x1SM_SSINS_10tfloat32_tESM_fLi128ELi128ELNS4_4UMMA5MajorE0ELSO_0ELNSN_7ScaleInE0ELSP_0EEEEEENS4_6LayoutINS5_IJSC_SC_SC_EEENS5_IJNSA_ILi0EEESU_SU_EEEEENS5_IJNS4_10UnderscoreESX_SX_EEEEENS4_28SM100_TMA_2SM_LOAD_MULTICASTENS4_14ComposedLayoutINS4_7SwizzleILi3ELi4ELi3EEENS4_18smem_ptr_flag_bitsILi32EEENSS_INS5_IJNSA_ILi8EEENSA_ILi32EEEEEENS5_IJS17_SC_EEEEEEEvNS4_8identityES10_S1B_vS1C_EENS_8epilogue10collective18CollectiveEpilogueINS1E_23Sm100TmaWarpSpecializedILi4ELi2ELi16ELb1ELb0EEEJNS5_IJSG_SF_SG_EEENS5_IJNSS_ISG_SC_EENSS_INS5_IJNSA_ILi16EEENSA_ILi2EEEEEENS5_IJSC_SG_EEEEEEEEfSI_fSI_NS1E_6fusion15FusionCallbacksIS1I_NS1R_17LinearCombinationIffffLNS_15FloatRoundStyleE2EEES1J_S1Q_JEEENS4_5SM1004TMEM4LOAD26SM100_TMEM_LOAD_32dp32b16xENS4_13SM90_TMA_LOADENS11_INS12_ILi2ELi4ELi3EEES15_NSS_INS5_IJS16_S1L_EEENS5_IJS1L_SC_EEEEEEENS4_39AutoVectorizingCopyWithAssumedAlignmentILi128EEENS4_14SM90_TMA_STOREES26_S28_S28_EEEvvEEEEvNT_6ParamsE:
        .type           _ZN7cutlass13device_kernelINS_4gemm6kernel13GemmUniversalIN4cute5tupleIJiiiiEEENS1_10collective13CollectiveMmaINS1_35MainloopSm100TmaUmmaWarpSpecializedILi6ELi2ELi4ENS5_IJNS4_1CILi4EEESB_NSA_ILi1EEEEEEEENS5_IJNSA_ILi128EEESF_NSA_ILi64EEEEEEfNS5_IJlSC_lEEEfSI_NS4_8TiledMMAINS4_8MMA_AtomIJNS4_23SM100_MMA_TF32_2x1SM_SSINS_10tfloat32_tESM_fLi128ELi128ELNS4_4UMMA5MajorE0ELSO_0ELNSN_7ScaleInE0ELSP_0EEEEEENS4_6LayoutINS5_IJSC_SC_SC_EEENS5_IJNSA_ILi0EEESU_SU_EEEEENS5_IJNS4_10UnderscoreESX_SX_EEEEENS4_28SM100_TMA_2SM_LOAD_MULTICASTENS4_14ComposedLayoutINS4_7SwizzleILi3ELi4ELi3EEENS4_18smem_ptr_flag_bitsILi32EEENSS_INS5_IJNSA_ILi8EEENSA_ILi32EEEEEENS5_IJS17_SC_EEEEEEEvNS4_8identityES10_S1B_vS1C_EENS_8epilogue10collective18CollectiveEpilogueINS1E_23Sm100TmaWarpSpecializedILi4ELi2ELi16ELb1ELb0EEEJNS5_IJSG_SF_SG_EEENS5_IJNSS_ISG_SC_EENSS_INS5_IJNSA_ILi16EEENSA_ILi2EEEEEENS5_IJSC_SG_EEEEEEEEfSI_fSI_NS1E_6fusion15FusionCallbacksIS1I_NS1R_17LinearCombinationIffffLNS_15FloatRoundStyleE2EEES1J_S1Q_JEEENS4_5SM1004TMEM4LOAD26SM100_TMEM_LOAD_32dp32b16xENS4_13SM90_TMA_LOADENS11_INS12_ILi2ELi4ELi3EEES15_NSS_INS5_IJS16_S1L_EEENS5_IJS1L_SC_EEEEEEENS4_39AutoVectorizingCopyWithAssumedAlignmentILi128EEENS4_14SM90_TMA_STOREES26_S28_S28_EEEvvEEEEvNT_6ParamsE,@function
        .size           _ZN7cutlass13device_kernelINS_4gemm6kernel13GemmUniversalIN4cute5tupleIJiiiiEEENS1_10collective13CollectiveMmaINS1_35MainloopSm100TmaUmmaWarpSpecializedILi6ELi2ELi4ENS5_IJNS4_1CILi4EEESB_NSA_ILi1EEEEEEEENS5_IJNSA_ILi128EEESF_NSA_ILi64EEEEEEfNS5_IJlSC_lEEEfSI_NS4_8TiledMMAINS4_8MMA_AtomIJNS4_23SM100_MMA_TF32_2x1SM_SSINS_10tfloat32_tESM_fLi128ELi128ELNS4_4UMMA5MajorE0ELSO_0ELNSN_7ScaleInE0ELSP_0EEEEEENS4_6LayoutINS5_IJSC_SC_SC_EEENS5_IJNSA_ILi0EEESU_SU_EEEEENS5_IJNS4_10UnderscoreESX_SX_EEEEENS4_28SM100_TMA_2SM_LOAD_MULTICASTENS4_14ComposedLayoutINS4_7SwizzleILi3ELi4ELi3EEENS4_18smem_ptr_flag_bitsILi32EEENSS_INS5_IJNSA_ILi8EEENSA_ILi32EEEEEENS5_IJS17_SC_EEEEEEEvNS4_8identityES10_S1B_vS1C_EENS_8epilogue10collective18CollectiveEpilogueINS1E_23Sm100TmaWarpSpecializedILi4ELi2ELi16ELb1ELb0EEEJNS5_IJSG_SF_SG_EEENS5_IJNSS_ISG_SC_EENSS_INS5_IJNSA_ILi16EEENSA_ILi2EEEEEENS5_IJSC_SG_EEEEEEEEfSI_fSI_NS1E_6fusion15FusionCallbacksIS1I_NS1R_17LinearCombinationIffffLNS_15FloatRoundStyleE2EEES1J_S1Q_JEEENS4_5SM1004TMEM4LOAD26SM100_TMEM_LOAD_32dp32b16xENS4_13SM90_TMA_LOADENS11_INS12_ILi2ELi4ELi3EEES15_NSS_INS5_IJS16_S1L_EEENS5_IJS1L_SC_EEEEEEENS4_39AutoVectorizingCopyWithAssumedAlignmentILi128EEENS4_14SM90_TMA_STOREES26_S28_S28_EEEvvEEEEvNT_6ParamsE,(.L_x_207 - _ZN7cutlass13device_kernelINS_4gemm6kernel13GemmUniversalIN4cute5tupleIJiiiiEEENS1_10collective13CollectiveMmaINS1_35MainloopSm100TmaUmmaWarpSpecializedILi6ELi2ELi4ENS5_IJNS4_1CILi4EEESB_NSA_ILi1EEEEEEEENS5_IJNSA_ILi128EEESF_NSA_ILi64EEEEEEfNS5_IJlSC_lEEEfSI_NS4_8TiledMMAINS4_8MMA_AtomIJNS4_23SM100_MMA_TF32_2x1SM_SSINS_10tfloat32_tESM_fLi128ELi128ELNS4_4UMMA5MajorE0ELSO_0ELNSN_7ScaleInE0ELSP_0EEEEEENS4_6LayoutINS5_IJSC_SC_SC_EEENS5_IJNSA_ILi0EEESU_SU_EEEEENS5_IJNS4_10UnderscoreESX_SX_EEEEENS4_28SM100_TMA_2SM_LOAD_MULTICASTENS4_14ComposedLayoutINS4_7SwizzleILi3ELi4ELi3EEENS4_18smem_ptr_flag_bitsILi32EEENSS_INS5_IJNSA_ILi8EEENSA_ILi32EEEEEENS5_IJS17_SC_EEEEEEEvNS4_8identityES10_S1B_vS1C_EENS_8epilogue10collective18CollectiveEpilogueINS1E_23Sm100TmaWarpSpecializedILi4ELi2ELi16ELb1ELb0EEEJNS5_IJSG_SF_SG_EEENS5_IJNSS_ISG_SC_EENSS_INS5_IJNSA_ILi16EEENSA_ILi2EEEEEENS5_IJSC_SG_EEEEEEEEfSI_fSI_NS1E_6fusion15FusionCallbacksIS1I_NS1R_17LinearCombinationIffffLNS_15FloatRoundStyleE2EEES1J_S1Q_JEEENS4_5SM1004TMEM4LOAD26SM100_TMEM_LOAD_32dp32b16xENS4_13SM90_TMA_LOADENS11_INS12_ILi2ELi4ELi3EEES15_NSS_INS5_IJS16_S1L_EEENS5_IJS1L_SC_EEEEEEENS4_39AutoVectorizingCopyWithAssumedAlignmentILi128EEENS4_14SM90_TMA_STOREES26_S28_S28_EEEvvEEEEvNT_6ParamsE)
        .other          _ZN7cutlass13device_kernelINS_4gemm6kernel13GemmUniversalIN4cute5tupleIJiiiiEEENS1_10collective13CollectiveMmaINS1_35MainloopSm100TmaUmmaWarpSpecializedILi6ELi2ELi4ENS5_IJNS4_1CILi4EEESB_NSA_ILi1EEEEEEEENS5_IJNSA_ILi128EEESF_NSA_ILi64EEEEEEfNS5_IJlSC_lEEEfSI_NS4_8TiledMMAINS4_8MMA_AtomIJNS4_23SM100_MMA_TF32_2x1SM_SSINS_10tfloat32_tESM_fLi128ELi128ELNS4_4UMMA5MajorE0ELSO_0ELNSN_7ScaleInE0ELSP_0EEEEEENS4_6LayoutINS5_IJSC_SC_SC_EEENS5_IJNSA_ILi0EEESU_SU_EEEEENS5_IJNS4_10UnderscoreESX_SX_EEEEENS4_28SM100_TMA_2SM_LOAD_MULTICASTENS4_14ComposedLayoutINS4_7SwizzleILi3ELi4ELi3EEENS4_18smem_ptr_flag_bitsILi32EEENSS_INS5_IJNSA_ILi8EEENSA_ILi32EEEEEENS5_IJS17_SC_EEEEEEEvNS4_8identityES10_S1B_vS1C_EENS_8epilogue10collective18CollectiveEpilogueINS1E_23Sm100TmaWarpSpecializedILi4ELi2ELi16ELb1ELb0EEEJNS5_IJSG_SF_SG_EEENS5_IJNSS_ISG_SC_EENSS_INS5_IJNSA_ILi16EEENSA_ILi2EEEEEENS5_IJSC_SG_EEEEEEEEfSI_fSI_NS1E_6fusion15FusionCallbacksIS1I_NS1R_17LinearCombinationIffffLNS_15FloatRoundStyleE2EEES1J_S1Q_JEEENS4_5SM1004TMEM4LOAD26SM100_TMEM_LOAD_32dp32b16xENS4_13SM90_TMA_LOADENS11_INS12_ILi2ELi4ELi3EEES15_NSS_INS5_IJS16_S1L_EEENS5_IJS1L_SC_EEEEEEENS4_39AutoVectorizingCopyWithAssumedAlignmentILi128EEENS4_14SM90_TMA_STOREES26_S28_S28_EEEvvEEEEvNT_6ParamsE,@"STO_CUDA_ENTRY STV_DEFAULT"
_ZN7cutlass13device_kernelINS_4gemm6kernel13GemmUniversalIN4cute5tupleIJiiiiEEENS1_10collective13CollectiveMmaINS1_35MainloopSm100TmaUmmaWarpSpecializedILi6ELi2ELi4ENS5_IJNS4_1CILi4EEESB_NSA_ILi1EEEEEEEENS5_IJNSA_ILi128EEESF_NSA_ILi64EEEEEEfNS5_IJlSC_lEEEfSI_NS4_8TiledMMAINS4_8MMA_AtomIJNS4_23SM100_MMA_TF32_2x1SM_SSINS_10tfloat32_tESM_fLi128ELi128ELNS4_4UMMA5MajorE0ELSO_0ELNSN_7ScaleInE0ELSP_0EEEEEENS4_6LayoutINS5_IJSC_SC_SC_EEENS5_IJNSA_ILi0EEESU_SU_EEEEENS5_IJNS4_10UnderscoreESX_SX_EEEEENS4_28SM100_TMA_2SM_LOAD_MULTICASTENS4_14ComposedLayoutINS4_7SwizzleILi3ELi4ELi3EEENS4_18smem_ptr_flag_bitsILi32EEENSS_INS5_IJNSA_ILi8EEENSA_ILi32EEEEEENS5_IJS17_SC_EEEEEEEvNS4_8identityES10_S1B_vS1C_EENS_8epilogue10collective18CollectiveEpilogueINS1E_23Sm100TmaWarpSpecializedILi4ELi2ELi16ELb1ELb0EEEJNS5_IJSG_SF_SG_EEENS5_IJNSS_ISG_SC_EENSS_INS5_IJNSA_ILi16EEENSA_ILi2EEEEEENS5_IJSC_SG_EEEEEEEEfSI_fSI_NS1E_6fusion15FusionCallbacksIS1I_NS1R_17LinearCombinationIffffLNS_15FloatRoundStyleE2EEES1J_S1Q_JEEENS4_5SM1004TMEM4LOAD26SM100_TMEM_LOAD_32dp32b16xENS4_13SM90_TMA_LOADENS11_INS12_ILi2ELi4ELi3EEES15_NSS_INS5_IJS16_S1L_EEENS5_IJS1L_SC_EEEEEEENS4_39AutoVectorizingCopyWithAssumedAlignmentILi128EEENS4_14SM90_TMA_STOREES26_S28_S28_EEEvvEEEEvNT_6ParamsE:
[----:B------:R-:W1:Y:S01]  /*0000*/  LDC R1, c[0x0][0x37c] ;  /* 0x0000df00ff017b82 */ /* 0x000e620000000800 */
[----:B------:R-:W2:Y:S01]  /*0010*/  S2R R68, SR_TID.X ;  /* 0x0000000000447919 */ /* 0x000ea20000002100 */
[----:B------:R-:W3:Y:S06]  /*0020*/  LDCU.64 UR8, c[0x0][0x890] ;  /* 0x00011200ff0877ac */ /* 0x000eec0008000a00 */
[----:B------:R-:W4:Y:S01]  /*0030*/  S2UR UR52, SR_CgaCtaId ;  /* 0x00000000003479c3 */ /* 0x000f220000008800 */
[----:B------:R-:W-:Y:S02]  /*0040*/  PRMT R26, RZ, 0x7610, R26 ;  /* 0x00007610ff1a7816 */ /* 0x000fe4000000001a */
[----:B------:R-:W-:-:S02]  /*0050*/  ELECT P0, URZ, PT ;  /* 0x0000000000ff782f */ /* 0x000fc40003800000 */
[----:B---3--:R-:W-:-:S04]  /*0060*/  ISETP.NE.U32.AND P1, PT, RZ, UR8, PT ;  /* 0x00000008ff007c0c */ /* 0x008fc8000bf25070 */
[----:B------:R-:W-:Y:S01]  /*0070*/  ISETP.NE.AND.EX P2, PT, RZ, UR9, PT, P1 ;  /* 0x00000009ff007c0c */ /* 0x000fe2000bf45310 */
[----:B----4-:R-:W-:Y:S02]  /*0080*/  ULOP3.LUT UR68, UR52, 0x1, URZ, 0xc0, !UPT ;  /* 0x0000000134447892 */ /* 0x010fe4000f8ec0ff */
[----:B------:R-:W-:Y:S01]  /*0090*/  ULOP3.LUT UR69, UR52, 0x1, URZ, 0x3c, !UPT ;  /* 0x0000000134457892 */ /* 0x000fe2000f8e3cff */
[----:B--2---:R-:W-:-:S05]  /*00a0*/  SHF.R.U32.HI R56, RZ, 0x5, R68 ;  /* 0x00000005ff387819 */ /* 0x004fca0000011644 */
[----:B------:R-:W2:Y:S02]  /*00b0*/  SHFL.IDX PT, R0, R56, RZ, 0x1f ;  /* 0x00001fff38007589 */ /* 0x000ea400000e0000 */
[----:B--2---:R-:W-:Y:S02]  /*00c0*/  R2UR UR22, R0 ;  /* 0x00000000001672ca */ /* 0x004fe400000e0000 */
[----:B-1----:R-:W-:Y:S05]  /*00d0*/  @P2 BRA `(.L_x_0) ;  /* 0x0000000000302947 */ /* 0x002fea0003800000 */
[----:B------:R-:W1:Y:S02]  /*00e0*/  LDCU.64 UR4, c[0x0][0x888] ;  /* 0x00011100ff0477ac */ /* 0x000e640008000a00 */
[----:B-1----:R-:W-:-:S04]  /*00f0*/  UISETP.NE.U32.AND UP0, UPT, UR4, URZ, UPT ;  /* 0x000000ff0400728c */ /* 0x002fc8000bf05070 */
[----:B------:R-:W-:-:S09]  /*0100*/  UISETP.NE.AND.EX UP0, UPT, UR5, URZ, UPT, UP0 ;  /* 0x000000ff0500728c */ /* 0x000fd2000bf05300 */
[----:B------:R-:W-:Y:S05]  /*0110*/  BRA.U !UP0, `(.L_x_1) ;  /* 0x0000000108147547 */ /* 0x000fea000b800000 */
[----:B------:R-:W1:Y:S01]  /*0120*/  LDC.64 R2, c[0x0][0x888] ;  /* 0x00022200ff027b82 */ /* 0x000e620000000a00 */
[----:B------:R-:W1:Y:S02]  /*0130*/  LDCU.64 UR4, c[0x0][0x358] ;  /* 0x00006b00ff0477ac */ /* 0x000e640008000a00 */
[----:B-1----:R1:W5:Y:S01]  /*0140*/  LDG.E R27, desc[UR4][R2.64] ;  /* 0x00000004021b7981 */ /* 0x002362000c1e1900 */
[----:B------:R-:W-:Y:S01]  /*0150*/  HFMA2 R26, -RZ, RZ, 0, 5.9604644775390625e-08 ;  /* 0x00000001ff1a7431 */ /* 0x000fe200000001ff */
[----:B------:R-:W-:Y:S05]  /*0160*/  BRA `(.L_x_0) ;  /* 0x00000000000c7947 */ /* 0x000fea0003800000 */
.L_x_1:
[----:B------:R-:W1:Y:S01]  /*0170*/  LDCU UR4, c[0x0][0x880] ;  /* 0x00011000ff0477ac */ /* 0x000e620008000800 */
[----:B------:R-:W-:Y:S01]  /*0180*/  HFMA2 R26, -RZ, RZ, 0, 5.9604644775390625e-08 ;  /* 0x00000001ff1a7431 */ /* 0x000fe200000001ff */
[----:B-1----:R-:W-:-:S07]  /*0190*/  MOV R27, UR4 ;  /* 0x00000004001b7c02 */ /* 0x002fce0008000f00 */
.L_x_0:
[----:B------:R-:W2:Y:S02]  /*01a0*/  LDCU.64 UR4, c[0x0][0x8b0] ;  /* 0x00011600ff0477ac */ /* 0x000ea40008000a00 */
[----:B--2---:R-:W-:-:S04]  /*01b0*/  UISETP.NE.U32.AND UP0, UPT, UR4, URZ, UPT ;  /* 0x000000ff0400728c */ /* 0x004fc8000bf05070 */
[----:B------:R-:W-:-:S09]  /*01c0*/  UISETP.NE.AND.EX UP0, UPT, UR5, URZ, UPT, UP0 ;  /* 0x000000ff0500728c */ /* 0x000fd2000bf05300 */
[----:B------:R-:W-:Y:S05]  /*01d0*/  BRA.U UP0, `(.L_x_2) ;  /* 0x0000000100287547 */ /* 0x000fea000b800000 */
[----:B------:R-:W2:Y:S02]  /*01e0*/  LDCU.64 UR4, c[0x0][0x8a8] ;  /* 0x00011500ff0477ac */ /* 0x000ea40008000a00 */
[----:B--2---:R-:W-:-:S04]  /*01f0*/  UISETP.NE.U32.AND UP0, UPT, UR4, URZ, UPT ;  /* 0x000000ff0400728c */ /* 0x004fc8000bf05070 */
[----:B------:R-:W-:-:S09]  /*0200*/  UISETP.NE.AND.EX UP0, UPT, UR5, URZ, UPT, UP0 ;  /* 0x000000ff0500728c */ /* 0x000fd2000bf05300 */
[----:B------:R-:W-:Y:S05]  /*0210*/  BRA.U !UP0, `(.L_x_3) ;  /* 0x0000000108107547 */ /* 0x000fea000b800000 */
[----:B------:R-:W2:Y:S01]  /*0220*/  LDC.64 R24, c[0x0][0x8a8] ;  /* 0x00022a00ff187b82 */ /* 0x000ea20000000a00 */
[----:B------:R-:W2:Y:S02]  /*0230*/  LDCU.64 UR4, c[0x0][0x358] ;  /* 0x00006b00ff0477ac */ /* 0x000ea40008000a00 */
[----:B--2---:R2:W5:Y:S01]  /*0240*/  LDG.E R24, desc[UR4][R24.64] ;  /* 0x0000000418187981 */ /* 0x004562000c1e1900 */
[----:B------:R-:W-:Y:S05]  /*0250*/  BRA `(.L_x_2) ;  /* 0x0000000000087947 */ /* 0x000fea0003800000 */
.L_x_3:
[----:B------:R-:W2:Y:S02]  /*0260*/  LDCU UR4, c[0x0][0x8a0] ;  /* 0x00011400ff0477ac */ /* 0x000ea40008000800 */
[----:B--2---:R-:W-:Y:S02]  /*0270*/  MOV R24, UR4 ;  /* 0x0000000400187c02 */ /* 0x004fe40008000f00 */
.L_x_2:
[----:B------:R-:W-:Y:S01]  /*0280*/  IMAD.U32 R0, RZ, RZ, UR22 ;  /* 0x00000016ff007e24 */ /* 0x000fe2000f8e00ff */
[----:B------:R-:W-:Y:S04]  /*0290*/  BSSY.RECONVERGENT B0, `(.L_x_4) ;  /* 0x000000c000007945 */ /* 0x000fe80003800200 */
[C---:B------:R-:W-:Y:S02]  /*02a0*/  ISETP.NE.OR P3, PT, R0.reuse, 0x1, !P0 ;  /* 0x000000010000780c */ /* 0x040fe40004765670 */
[----:B------:R-:W-:-:S11]  /*02b0*/  ISETP.NE.OR P2, PT, R0, 0x3, !P0 ;  /* 0x000000030000780c */ /* 0x000fd60004745670 */
[----:B------:R-:W-:Y:S05]  /*02c0*/  @P3 BRA `(.L_x_5) ;  /* 0x0000000000203947 */ /* 0x000fea0003800000 */
[----:B------:R-:W3:Y:S02]  /*02d0*/  LDCU.64 UR4, c[0x0][0x348] ;  /* 0x00006900ff0477ac */ /* 0x000ee40008000a00 */
[----:B---3--:R-:W-:Y:S02]  /*02e0*/  UIADD3 UR6, UP1, UPT, UR4, 0x80, URZ ;  /* 0x0000008004067890 */ /* 0x008fe4000ff3e0ff */
[----:B------:R-:W-:Y:S02]  /*02f0*/  UIADD3 UR4, UP0, UPT, UR4, 0x180, URZ ;  /* 0x0000018004047890 */ /* 0x000fe4000ff1e0ff */
[----:B------:R-:W-:Y:S02]  /*0300*/  UIADD3.X UR7, UPT, UPT, URZ, UR5, URZ, UP1, !UPT ;  /* 0x00000005ff077290 */ /* 0x000fe40008ffe4ff */
[----:B------:R-:W-:-:S07]  /*0310*/  UIADD3.X UR5, UPT, UPT, URZ, UR5, URZ, UP0, !UPT ;  /* 0x00000005ff057290 */ /* 0x000fce00087fe4ff */
[----:B------:R3:W-:Y:S02]  /*0320*/  UTMACCTL.PF [UR6] ;  /* 0x00000000060079b9 */ /* 0x0007e40008040000 */
[----:B------:R3:W-:Y:S02]  /*0330*/  UTMACCTL.PF [UR4] ;  /* 0x00000000040079b9 */ /* 0x0007e40008040000 */
[----:B---3--:R-:W-:Y:S01]  /*0340*/  NOP ;  /* 0x0000000000007918 */ /* 0x008fe20000000000 */
.L_x_5:
[----:B------:R-:W-:Y:S05]  /*0350*/  BSYNC.RECONVERGENT B0 ;  /* 0x0000000000007941 */ /* 0x000fea0003800200 */
.L_x_4:
[----:B------:R-:W-:Y:S04]  /*0360*/  BSSY.RECONVERGENT B0, `(.L_x_6) ;  /* 0x000000a000007945 */ /* 0x000fe80003800200 */
        /* <DEDUP_REMOVED lines=9> */
.L_x_7:
[----:B------:R-:W-:Y:S05]  /*0400*/  BSYNC.RECONVERGENT B0 ;  /* 0x0000000000007941 */ /* 0x000fea0003800200 */
.L_x_6:
[----:B------:R-:W3:Y:S01]  /*0410*/  LDCU.64 UR4, c[0x0][0x888] ;  /* 0x00011100ff0477ac */ /* 0x000ee20008000a00 */
[----:B------:R-:W-:Y:S01]  /*0420*/  ISETP.NE.AND.EX P1, PT, RZ, UR9, PT, P1 ;  /* 0x00000009ff007c0c */ /* 0x000fe2000bf25310 */
[----:B------:R-:W-:Y:S01]  /*0430*/  UPLOP3.LUT UP3, UPT, UPT, UPT, UPT, 0x80, 0x8 ;  /* 0x000000000008789c */ /* 0x000fe20003f6f070 */
[----:B---3--:R-:W-:-:S04]  /*0440*/  ISETP.NE.U32.AND P2, PT, RZ, UR4, PT ;  /* 0x00000004ff007c0c */ /* 0x008fc8000bf45070 */
[----:B------:R-:W-:-:S13]  /*0450*/  ISETP.NE.AND.EX P2, PT, RZ, UR5, PT, P2 ;  /* 0x00000005ff007c0c */ /* 0x000fda000bf45320 */
[----:B------:R-:W-:Y:S05]  /*0460*/  @P2 BRA P1, `(.L_x_8) ;  /* 0x0000000000282947 */ /* 0x000fea0000800000 */
[----:B------:R-:W-:Y:S01]  /*0470*/  UISETP.NE.U32.AND UP0, UPT, UR8, URZ, UPT ;  /* 0x000000ff0800728c */ /* 0x000fe2000bf05070 */
[----:B-----5:R-:W-:Y:S01]  /*0480*/  FSETP.NEU.AND P1, PT, R27, RZ, PT ;  /* 0x000000ff1b00720b */ /* 0x020fe20003f2d000 */
[----:B------:R-:W-:Y:S02]  /*0490*/  UISETP.NE.U32.AND UP2, UPT, UR4, URZ, UPT ;  /* 0x000000ff0400728c */ /* 0x000fe4000bf45070 */
[----:B------:R-:W-:Y:S02]  /*04a0*/  UISETP.NE.AND.EX UP1, UPT, UR9, URZ, UPT, UP0 ;  /* 0x000000ff0900728c */ /* 0x000fe4000bf25300 */
[----:B------:R-:W-:-:S04]  /*04b0*/  UISETP.NE.AND.EX UP0, UPT, UR5, URZ, UPT, UP2 ;  /* 0x000000ff0500728c */ /* 0x000fc8000bf05320 */
[----:B------:R-:W-:-:S04]  /*04c0*/  USEL UR4, URZ, 0xffffffff, UP0 ;  /* 0xffffffffff047887 */ /* 0x000fc80008000000 */
[----:B------:R-:W-:Y:S01]  /*04d0*/  VOTEU.ANY UP0, P1 ;  /* 0x0000000000ff7886 */ /* 0x000fe20000800100 */
[----:B------:R-:W-:-:S04]  /*04e0*/  @!UP1 USEL UR4, URZ, 0xffffffff, UP0 ;  /* 0xffffffffff049887 */ /* 0x000fc80008000000 */
[----:B------:R-:W-:-:S04]  /*04f0*/  ULOP3.LUT UR4, UR4, 0x1, URZ, 0xc0, !UPT ;  /* 0x0000000104047892 */ /* 0x000fc8000f8ec0ff */
[----:B------:R-:W-:-:S11]  /*0500*/  UISETP.NE.U32.AND UP3, UPT, UR4, 0x1, UPT ;  /* 0x000000010400788c */ /* 0x000fd6000bf65070 */
.L_x_8:
[----:B------:R-:W3:Y:S01]  /*0510*/  SHFL.IDX PT, R0, R56, RZ, 0x1f ;  /* 0x00001fff38007589 */ /* 0x000ee200000e0000 */
[----:B------:R-:W-:-:S04]  /*0520*/  UISETP.NE.AND UP0, UPT, UR22, 0x2, UPT ;  /* 0x000000021600788c */ /* 0x000fc8000bf05270 */
[----:B------:R-:W-:Y:S02]  /*0530*/  UISETP.EQ.AND UP1, UPT, UR68, URZ, !UP0 ;  /* 0x000000ff4400728c */ /* 0x000fe4000c722270 */
[----:B------:R-:W-:-:S04]  /*0540*/  USEL UR54, URZ, 0x1, UP0 ;  /* 0x00000001ff367887 */ /* 0x000fc80008000000 */
[----:B------:R-:W-:Y:S02]  /*0550*/  PLOP3.LUT P4, PT, P0, PT, UP1, 0x80, 0x8 ;  /* 0x000000000008781c */ /* 0x000fe4000078f018 */
[----:B---3--:R-:W-:-:S13]  /*0560*/  ISETP.NE.AND P1, PT, R0, RZ, PT ;  /* 0x000000ff0000720c */ /* 0x008fda0003f25270 */
[----:B------:R-:W-:Y:S05]  /*0570*/  @P1 BRA `(.L_x_9) ;  /* 0x0000000000641947 */ /* 0x000fea0003800000 */
[----:B------:R-:W-:Y:S01]  /*0580*/  UMOV UR4, 0x400 ;  /* 0x0000040000047882 */ /* 0x000fe20000000000 */
[----:B------:R-:W-:Y:S01]  /*0590*/  UMOV UR8, 0x1 ;  /* 0x0000000100087882 */ /* 0x000fe20000000000 */
[----:B------:R-:W-:Y:S01]  /*05a0*/  UMOV UR6, 0x5 ;  /* 0x0000000500067882 */ /* 0x000fe20000000000 */
[----:B------:R-:W-:Y:S02]  /*05b0*/  ULEA UR4, UR52, UR4, 0x18 ;  /* 0x0000000434047291 */ /* 0x000fe4000f8ec0ff */
[----:B------:R-:W-:-:S04]  /*05c0*/  UIADD3 UR8, UPT, UPT, -UR8, 0x100000, URZ ;  /* 0x0010000008087890 */ /* 0x000fc8000fffe1ff */
[----:B------:R-:W-:Y:S02]  /*05d0*/  USHF.L.U32 UR9, UR8, 0xb, URZ ;  /* 0x0000000b08097899 */ /* 0x000fe400080006ff */
[----:B------:R-:W-:Y:S02]  /*05e0*/  USHF.L.U32 UR8, UR8, 0x1, URZ ;  /* 0x0000000108087899 */ /* 0x000fe400080006ff */
[----:B------:R-:W-:-:S04]  /*05f0*/  UIADD3 UR6, UPT, UPT, -UR6, 0x100000, URZ ;  /* 0x0010000006067890 */ /* 0x000fc8000fffe1ff */
[----:B------:R-:W-:Y:S02]  /*0600*/  USHF.L.U32 UR7, UR6, 0xb, URZ ;  /* 0x0000000b06077899 */ /* 0x000fe400080006ff */
[----:B------:R-:W-:Y:S01]  /*0610*/  USHF.L.U32 UR6, UR6, 0x1, URZ ;  /* 0x0000000106067899 */ /* 0x000fe200080006ff */
[----:B------:R-:W-:Y:S01]  /*0620*/  ELECT P1, URZ, PT ;  /* 0x0000000000ff782f */ /* 0x000fe20003820000 */
[----:B------:R-:W3:Y:S02]  /*0630*/  FENCE.VIEW.ASYNC.S ;  /* 0x00000000000073c6 */ /* 0x000ee40000000000 */
[----:B---3--:R3:W4:Y:S08]  /*0640*/  SYNCS.EXCH.64 URZ, [UR4], UR8 ;  /* 0x0000000804ff75b2 */ /* 0x0087300008000100 */
[----:B------:R3:W1:Y:S01]  /*0650*/  SYNCS.EXCH.64 URZ, [UR4+0x30], UR6 ;  /* 0x0000300604ff75b2 */ /* 0x0006620008000100 */
        /* <DEDUP_REMOVED lines=10> */
[----:B------:R-:W-:Y:S01]  /*0700*/  NOP ;  /* 0x0000000000007918 */ /* 0x000fe20000000000 */
.L_x_9:
[----:B------:R-:W2:Y:S01]  /*0710*/  SHFL.IDX PT, R0, R56, RZ, 0x1f ;  /* 0x00001fff38007589 */ /* 0x000ea200000e0000 */
[----:B------:R-:W-:Y:S01]  /*0720*/  NOP ;  /* 0x0000000000007918 */ /* 0x000fe20000000000 */
[----:B--2---:R-:W-:-:S13]  /*0730*/  ISETP.NE.AND P1, PT, R0, 0x1, PT ;  /* 0x000000010000780c */ /* 0x004fda0003f25270 */
[----:B------:R-:W-:Y:S05]  /*0740*/  @P1 BRA `(.L_x_10) ;  /* 0x0000000000541947 */ /* 0x000fea0003800000 */
[----:B---3--:R-:W-:Y:S01]  /*0750*/  UMOV UR4, 0x400 ;  /* 0x0000040000047882 */ /* 0x008fe20000000000 */
        /* <DEDUP_REMOVED lines=10> */
[----:B------:R-:W2:Y:S02]  /*0800*/  FENCE.VIEW.ASYNC.S ;  /* 0x00000000000073c6 */ /* 0x000ea40000000000 */
[----:B--2---:R2:W3:Y:S08]  /*0810*/  SYNCS.EXCH.64 URZ, [UR4+0x60], UR8 ;  /* 0x0000600804ff75b2 */ /* 0x0044f00008000100 */
        /* <DEDUP_REMOVED lines=8> */
.L_x_10:
[----:B------:R-:W4:Y:S01]  /*08a0*/  SHFL.IDX PT, R0, R56, RZ, 0x1f ;  /* 0x00001fff38007589 */ /* 0x000f2200000e0000 */
[----:B------:R-:W-:Y:S01]  /*08b0*/  NOP ;  /* 0x0000000000007918 */ /* 0x000fe20000000000 */
[----:B----4-:R-:W-:-:S13]  /*08c0*/  ISETP.NE.AND P1, PT, R0, 0x3, PT ;  /* 0x000000030000780c */ /* 0x010fda0003f25270 */
[----:B------:R-:W-:Y:S05]  /*08d0*/  @P1 BRA `(.L_x_11) ;  /* 0x00000000002c1947 */ /* 0x000fea0003800000 */
[----:B--23--:R-:W-:Y:S01]  /*08e0*/  UMOV UR6, 0x400 ;  /* 0x0000040000067882 */ /* 0x00cfe20000000000 */
[----:B------:R-:W-:Y:S01]  /*08f0*/  UMOV UR4, 0x20 ;  /* 0x0000002000047882 */ /* 0x000fe20000000000 */
[----:B------:R-:W-:Y:S02]  /*0900*/  ULEA UR6, UR52, UR6, 0x18 ;  /* 0x0000000634067291 */ /* 0x000fe4000f8ec0ff */
[----:B------:R-:W-:-:S04]  /*0910*/  UIADD3 UR4, UPT, UPT, -UR4, 0x100000, URZ ;  /* 0x0010000004047890 */ /* 0x000fc8000fffe1ff */
[----:B------:R-:W-:Y:S02]  /*0920*/  USHF.L.U32 UR5, UR4, 0xb, URZ ;  /* 0x0000000b04057899 */ /* 0x000fe400080006ff */
[----:B------:R-:W-:Y:S01]  /*0930*/  USHF.L.U32 UR4, UR4, 0x1, URZ ;  /* 0x0000000104047899 */ /* 0x000fe200080006ff */
[----:B------:R-:W-:Y:S01]  /*0940*/  ELECT P1, URZ, PT ;  /* 0x0000000000ff782f */ /* 0x000fe20003820000 */
[----:B------:R-:W2:Y:S10]  /*0950*/  FENCE.VIEW.ASYNC.S ;  /* 0x00000000000073c6 */ /* 0x000eb40000000000 */
[----:B--2---:R4:W2:Y:S01]  /*0960*/  SYNCS.EXCH.64 URZ, [UR6+0xa0], UR4 ;  /* 0x0000a00406ff75b2 */ /* 0x0048a20008000100 */
[----:B------:R4:W3:Y:S02]  /*0970*/  SYNCS.EXCH.64 URZ, [UR6+0xa8], UR4 ;  /* 0x0000a80406ff75b2 */ /* 0x0008e40008000100 */
[----:B----4-:R-:W-:Y:S01]  /*0980*/  NOP ;  /* 0x0000000000007918 */ /* 0x010fe20000000000 */
.L_x_11:
[----:B------:R-:W4:Y:S01]  /*0990*/  SHFL.IDX PT, R0, R56, RZ, 0x1f ;  /* 0x00001fff38007589 */ /* 0x000f2200000e0000 */
[----:B------:R-:W-:Y:S01]  /*09a0*/  NOP ;  /* 0x0000000000007918 */ /* 0x000fe20000000000 */
[----:B----4-:R-:W-:-:S13]  /*09b0*/  ISETP.NE.AND P1, PT, R0, 0x4, PT ;  /* 0x000000040000780c */ /* 0x010fda0003f25270 */
[----:B------:R-:W-:Y:S05]  /*09c0*/  @P1 BRA `(.L_x_12) ;  /* 0x0000000000481947 */ /* 0x000fea0003800000 */
[----:B--23--:R-:W-:Y:S01]  /*09d0*/  UMOV UR4, 0xe20 ;  /* 0x00000e2000047882 */ /* 0x00cfe20000000000 */
[----:B------:R-:W-:Y:S01]  /*09e0*/  UMOV UR6, 0x400 ;  /* 0x0000040000067882 */ /* 0x000fe20000000000 */
[----:B------:R-:W-:Y:S01]  /*09f0*/  USEL UR4, UR4, 0xc20, UP3 ;  /* 0x00000c2004047887 */ /* 0x000fe20009800000 */
        /* <DEDUP_REMOVED lines=10> */
[----:B--2---:R4:W2:Y:S08]  /*0aa0*/  SYNCS.EXCH.64 URZ, [UR6+0xb0], UR8 ;  /* 0x0000b00806ff75b2 */ /* 0x0048b00008000100 */
[----:B------:R4:W3:Y:S01]  /*0ab0*/  SYNCS.EXCH.64 URZ, [UR6+0xc0], UR4 ;  /* 0x0000c00406ff75b2 */ /* 0x0008e20008000100 */
[----:B------:R4:W1:Y:S01]  /*0ac0*/  SYNCS.EXCH.64 URZ, [UR6+0xb8], UR8 ;  /* 0x0000b80806ff75b2 */ /* 0x0008620008000100 */
[----:B------:R4:W1:Y:S02]  /*0ad0*/  SYNCS.EXCH.64 URZ, [UR6+0xc8], UR4 ;  /* 0x0000c80406ff75b2 */ /* 0x0008640008000100 */
[----:B----4-:R-:W-:Y:S01]  /*0ae0*/  NOP ;  /* 0x0000000000007918 */ /* 0x010fe20000000000 */
.L_x_12:
[----:B------:R-:W4:Y:S01]  /*0af0*/  SHFL.IDX PT, R0, R56, RZ, 0x1f ;  /* 0x00001fff38007589 */ /* 0x000f2200000e0000 */
[----:B------:R-:W-:Y:S01]  /*0b00*/  NOP ;  /* 0x0000000000007918 */ /* 0x000fe20000000000 */
[----:B----4-:R-:W-:-:S13]  /*0b10*/  ISETP.NE.AND P1, PT, R0, 0x5, PT ;  /* 0x000000050000780c */ /* 0x010fda0003f25270 */
[----:B------:R-:W-:Y:S05]  /*0b20*/  @P1 BRA `(.L_x_13) ;  /* 0x0000000000541947 */ /* 0x000fea0003800000 */
[----:B--23--:R-:W-:Y:S01]  /*0b30*/  UMOV UR4, 0x400 ;  /* 0x0000040000047882 */ /* 0x00cfe20000000000 */
        /* <DEDUP_REMOVED lines=14> */
[----:B------:R4:W1:Y:S01]  /*0c20*/  SYNCS.EXCH.64 URZ, [UR4+0xf8], UR8 ;  /* 0x0000f80804ff75b2 */ /* 0x0008620008000100 */
[----:B------:R4:W1:Y:S01]  /*0c30*/  SYNCS.EXCH.64 URZ, [UR4+0xe0], UR6 ;  /* 0x0000e00604ff75b2 */ /* 0x0008620008000100 */
[----:B------:R4:W1:Y:S01]  /*0c40*/  SYNCS.EXCH.64 URZ, [UR4+0x100], UR8 ;  /* 0x0001000804ff75b2 */ /* 0x0008620008000100 */
[----:B------:R4:W1:Y:S01]  /*0c50*/  SYNCS.EXCH.64 URZ, [UR4+0xe8], UR6 ;  /* 0x0000e80604ff75b2 */ /* 0x0008620008000100 */
[----:B------:R4:W1:Y:S02]  /*0c60*/  SYNCS.EXCH.64 URZ, [UR4+0x108], UR8 ;  /* 0x0001080804ff75b2 */ /* 0x0008640008000100 */
[----:B----4-:R-:W-:Y:S01]  /*0c70*/  NOP ;  /* 0x0000000000007918 */ /* 0x010fe20000000000 */
.L_x_13:
[----:B------:R-:W4:Y:S01]  /*0c80*/  SHFL.IDX PT, R0, R56, RZ, 0x1f ;  /* 0x00001fff38007589 */ /* 0x000f2200000e0000 */
[----:B------:R-:W-:Y:S01]  /*0c90*/  ISETP.NE.OR P0, PT, RZ, UR22, !P0 ;  /* 0x00000016ff007c0c */ /* 0x000fe2000c705670 */
        /* <DEDUP_REMOVED lines=12> */
[----:B------:R4:W3:Y:S01]  /*0d60*/  SYNCS.EXCH.64 URZ, [UR4+0x120], UR6 ;  /* 0x0001200604ff75b2 */ /* 0x0008e20008000100 */
[----:B------:R4:W1:Y:S01]  /*0d70*/  SYNCS.EXCH.64 URZ, [UR4+0x118], UR6 ;  /* 0x0001180604ff75b2 */ /* 0x0008620008000100 */
[----:B------:R4:W1:Y:S02]  /*0d80*/  SYNCS.EXCH.64 URZ, [UR4+0x128], UR6 ;  /* 0x0001280604ff75b2 */ /* 0x0008640008000100 */
[----:B----4-:R-:W-:Y:S01]  /*0d90*/  NOP ;  /* 0x0000000000007918 */ /* 0x010fe20000000000 */
.L_x_14:
[----:B------:R-:W-:Y:S01]  /*0da0*/  VOTEU.ALL UP0, P0 ;  /* 0x0000000000ff7886 */ /* 0x000fe20000000000 */
[----:B--23--:R-:W-:Y:S01]  /*0db0*/  UMOV UR4, 0x20 ;  /* 0x0000002000047882 */ /* 0x00cfe20000000000 */
[----:B------:R-:W2:Y:S01]  /*0dc0*/  LDCU UR28, c[0x0][0x36c] ;  /* 0x00006d80ff1c77ac */ /* 0x000ea20008000800 */
[----:B------:R-:W-:Y:S01]  /*0dd0*/  NOP ;  /* 0x0000000000007918 */ /* 0x000fe20000000000 */
[----:B------:R-:W-:Y:S01]  /*0de0*/  LOP3.LUT R0, R68, 0x1f, RZ, 0xc0, !PT ;  /* 0x0000001f44007812 */ /* 0x000fe200078ec0ff */
[----:B------:R-:W-:Y:S01]  /*0df0*/  @!UP0 UMOV UR6, 0x400 ;  /* 0x0000040000068882 */ /* 0x000fe20000000000 */
[----:B------:R-:W-:-:S04]  /*0e00*/  @!UP0 UIADD3 UR4, UPT, UPT, -UR4, 0x100000, URZ ;  /* 0x0010000004048890 */ /* 0x000fc8000fffe1ff */
[----:B------:R-:W-:Y:S02]  /*0e10*/  @!UP0 USHF.L.U32 UR5, UR4, 0xb, URZ ;  /* 0x0000000b04058899 */ /* 0x000fe400080006ff */
[----:B------:R-:W-:Y:S02]  /*0e20*/  @!UP0 USHF.L.U32 UR4, UR4, 0x1, URZ ;  /* 0x0000000104048899 */ /* 0x000fe400080006ff */
[----:B------:R-:W-:Y:S01]  /*0e30*/  @!UP0 ULEA UR6, UR52, UR6, 0x18 ;  /* 0x0000000634068291 */ /* 0x000fe2000f8ec0ff */
[----:B------:R-:W-:Y:S01]  /*0e40*/  VOTEU.ALL UP0, P0 ;  /* 0x0000000000ff7886 */ /* 0x000fe20000000000 */
[----:B------:R-:W-:Y:S02]  /*0e50*/  UISETP.NE.AND UP4, UPT, UR22, URZ, UPT ;  /* 0x000000ff1600728c */ /* 0x000fe4000bf85270 */
[----:B--2---:R-:W-:Y:S01]  /*0e60*/  UISETP.EQ.U32.AND UP1, UPT, UR28, 0x1, UPT ;  /* 0x000000011c00788c */ /* 0x004fe2000bf22070 */
[----:B------:R-:W2:Y:S07]  /*0e70*/  FENCE.VIEW.ASYNC.S ;  /* 0x00000000000073c6 */ /* 0x000eae0000000000 */
[----:B--2---:R2:W3:Y:S01]  /*0e80*/  @!UP0 SYNCS.EXCH.64 URZ, [UR6+0x130], UR4 ;  /* 0x0001300406ff85b2 */ /* 0x0044e20008000100 */
[----:B------:R-:W-:Y:S05]  /*0e90*/  BRA.U !UP1, `(.L_x_15) ;  /* 0x0000000109087547 */ /* 0x000fea000b800000 */
[----:B-1-3--:R-:W-:Y:S01]  /*0ea0*/  UCGABAR_ARV ;  /* 0x00000000000079c7 */ /* 0x00afe20008000000 */
[----:B------:R-:W-:Y:S05]  /*0eb0*/  BRA `(.L_x_16) ;  /* 0x0000000000047947 */ /* 0x000fea0003800000 */
.L_x_15:
[----:B-1-3--:R-:W-:Y:S01]  /*0ec0*/  NOP ;  /* 0x0000000000007918 */ /* 0x00afe20000000000 */
.L_x_16:
[----:B------:R-:W1:Y:S01]  /*0ed0*/  S2UR UR8, SR_CTAID.Y ;  /* 0x00000000000879c3 */ /* 0x000e620000002600 */
[----:B------:R-:W-:-:S05]  /*0ee0*/  CS2R.32 R57, SR_CgaSize ;  /* 0x0000000000397805 */ /* 0x000fca0000008a00 */
[----:B------:R-:W-:-:S05]  /*0ef0*/  IMAD R57, R57, -0xa0, RZ ;  /* 0xffffff6039397824 */ /* 0x000fca00078e02ff */
[----:B------:R-:W-:-:S14]  /*0f00*/  R2UR UR9, R57 ;  /* 0x00000000390972ca */ /* 0x000fdc00000e0000 */
[----:B------:R-:W3:Y:S01]  /*0f10*/  LDCU UR9, c[0x0][UR9+0x2b4] ;  /* 0x00005680090977ac */ /* 0x000ee20008000800 */
[----:B------:R-:W-:-:S05]  /*0f20*/  CS2R.32 R57, SR_CgaSize ;  /* 0x0000000000397805 */ /* 0x000fca0000008a00 */
[----:B------:R-:W-:-:S05]  /*0f30*/  IMAD R57, R57, -0xa0, RZ ;  /* 0xffffff6039397824 */ /* 0x000fca00078e02ff */
[----:B------:R-:W-:-:S14]  /*0f40*/  R2UR UR10, R57 ;  /* 0x00000000390a72ca */ /* 0x000fdc00000e0000 */
[----:B------:R-:W4:Y:S01]  /*0f50*/  LDCU UR10, c[0x0][UR10+0x2b0] ;  /* 0x000056000a0a77ac */ /* 0x000f220008000800 */
[----:B------:R-:W4:Y:S01]  /*0f60*/  S2UR UR26, SR_CTAID.X ;  /* 0x00000000001a79c3 */ /* 0x000f220000002500 */
[----:B--2---:R-:W-:Y:S02]  /*0f70*/  USHF.R.U32.HI UR4, URZ, 0x2, UR52 ;  /* 0x00000002ff047899 */ /* 0x004fe40008011634 */
[----:B------:R-:W-:Y:S02]  /*0f80*/  USHF.R.U32.HI UR7, URZ, 0x1, UR52 ;  /* 0x00000001ff077899 */ /* 0x000fe40008011634 */
[----:B------:R-:W-:Y:S02]  /*0f90*/  ULOP3.LUT UR55, UR4, 0x3, URZ, 0xc0, !UPT ;  /* 0x0000000304377892 */ /* 0x000fe4000f8ec0ff */
[----:B------:R-:W-:Y:S01]  /*0fa0*/  ULOP3.LUT UR5, UR68, 0xc, UR52, 0xf8, !UPT ;  /* 0x0000000c44057892 */ /* 0x000fe2000f8ef834 */
[----:B------:R-:W2:Y:S01]  /*0fb0*/  S2UR UR36, SR_CTAID.Z ;  /* 0x00000000002479c3 */ /* 0x000ea20000002700 */
[----:B------:R-:W-:-:S05]  /*0fc0*/  CS2R.32 R57, SR_CgaSize ;  /* 0x0000000000397805 */ /* 0x000fca0000008a00 */
[----:B------:R-:W-:-:S05]  /*0fd0*/  IMAD R57, R57, -0xa0, RZ ;  /* 0xffffff6039397824 */ /* 0x000fca00078e02ff */
[----:B------:R-:W-:-:S14]  /*0fe0*/  R2UR UR63, R57 ;  /* 0x00000000393f72ca */ /* 0x000fdc00000e0000 */
[----:B------:R-:W2:Y:S01]  /*0ff0*/  LDCU UR63, c[0x0][UR63+0x2a0] ;  /* 0x000054003f3f77ac */ /* 0x000ea20008000800 */
[----:B------:R-:W2:Y:S01]  /*1000*/  LDCU UR23, c[0x0][0xb24] ;  /* 0x00016480ff1777ac */ /* 0x000ea20008000800 */
[----:B-1----:R-:W-:Y:S01]  /*1010*/  I2FP.F32.U32 R2, UR8 ;  /* 0x0000000800027c45 */ /* 0x002fe20008201000 */
[----:B------:R-:W-:Y:S02]  /*1020*/  ULOP3.LUT UR57, UR7, 0x1, URZ, 0xc0, !UPT ;  /* 0x0000000107397892 */ /* 0x000fe4000f8ec0ff */
[----:B------:R-:W-:Y:S02]  /*1030*/  UISETP.GT.U32.AND UP0, UPT, UR5, 0xffff, UPT ;  /* 0x0000ffff0500788c */ /* 0x000fe4000bf04070 */
[----:B---3--:R-:W-:Y:S01]  /*1040*/  FMUL R2, R2, UR9 ;  /* 0x0000000902027c20 */ /* 0x008fe20008400000 */
[----:B------:R-:W-:Y:S01]  /*1050*/  ULOP3.LUT UR6, UR52, 0x3, URZ, 0xc0, !UPT ;  /* 0x0000000334067892 */ /* 0x000fe2000f8ec0ff */
[----:B----4-:R-:W-:Y:S01]  /*1060*/  I2FP.F32.U32 R3, UR26 ;  /* 0x0000001a00037c45 */ /* 0x010fe20008201000 */
[----:B------:R-:W-:-:S03]  /*1070*/  USEL UR5, UR5, 0xffff, !UP0 ;  /* 0x0000ffff05057887 */ /* 0x000fc6000c000000 */
[----:B------:R-:W1:Y:S01]  /*1080*/  F2I.U32.TRUNC.NTZ R2, R2 ;  /* 0x0000000200027305 */ /* 0x000e62000020f000 */
[----:B------:R-:W-:Y:S01]  /*1090*/  UISETP.GT.U32.AND UP1, UPT, UR6, 0xffff, UPT ;  /* 0x0000ffff0600788c */ /* 0x000fe2000bf24070 */
[----:B------:R-:W-:Y:S01]  /*10a0*/  FMUL R3, R3, UR10 ;  /* 0x0000000a03037c20 */ /* 0x000fe20008400000 */
[----:B------:R-:W-:-:S05]  /*10b0*/  CS2R.32 R57, SR_CgaSize ;  /* 0x0000000000397805 */ /* 0x000fca0000008a00 */
[----:B------:R-:W-:-:S05]  /*10c0*/  IMAD R57, R57, -0xa0, RZ ;  /* 0xffffff6039397824 */ /* 0x000fca00078e02ff */
[----:B------:R-:W-:-:S14]  /*10d0*/  R2UR UR10, R57 ;  /* 0x00000000390a72ca */ /* 0x000fdc00000e0000 */
[----:B------:R-:W3:Y:S01]  /*10e0*/  LDCU UR10, c[0x0][UR10+0x2a4] ;  /* 0x000054800a0a77ac */ /* 0x000ee20008000800 */
[----:B------:R-:W-:Y:S01]  /*10f0*/  ULOP3.LUT UR5, UR5, 0xffff, URZ, 0xc0, !UPT ;  /* 0x0000ffff05057892 */ /* 0x000fe2000f8ec0ff */
[----:B------:R-:W4:Y:S01]  /*1100*/  F2I.U32.TRUNC.NTZ R3, R3 ;  /* 0x0000000300037305 */ /* 0x000f22000020f000 */
[----:B------:R-:W-:Y:S01]  /*1110*/  USEL UR6, UR6, 0xffff, !UP1 ;  /* 0x0000ffff06067887 */ /* 0x000fe2000c800000 */
[----:B------:R-:W-:Y:S01]  /*1120*/  UMOV UR31, 0x5 ;  /* 0x00000005001f7882 */ /* 0x000fe20000000000 */
[----:B------:R-:W-:Y:S02]  /*1130*/  USHF.L.U32 UR40, UR52, 0x7, URZ ;  /* 0x0000000734287899 */ /* 0x000fe400080006ff */
[----:B------:R-:W-:Y:S01]  /*1140*/  USHF.L.U32 UR31, UR31, UR5, URZ ;  /* 0x000000051f1f7299 */ /* 0x000fe200080006ff */
[----:B-1----:R-:W-:Y:S01]  /*1150*/  R2UR UR4, R2 ;  /* 0x00000000020472ca */ /* 0x002fe200000e0000 */
[----:B------:R-:W-:Y:S01]  /*1160*/  USHF.L.U32 UR39, UR52, 0x9, URZ ;  /* 0x0000000934277899 */ /* 0x000fe200080006ff */
[----:B------:R-:W-:Y:S01]  /*1170*/  PRMT R2, RZ, 0x7610, R2 ;  /* 0x00007610ff027816 */ /* 0x000fe20000000002 */
[----:B------:R-:W-:Y:S01]  /*1180*/  ULOP3.LUT UR6, UR6, 0xffff, URZ, 0xc0, !UPT ;  /* 0x0000ffff06067892 */ /* 0x000fe2000f8ec0ff */
[----:B------:R-:W-:Y:S01]  /*1190*/  UMOV UR37, 0x1111 ;  /* 0x0000111100257882 */ /* 0x000fe20000000000 */
[----:B------:R-:W1:Y:S01]  /*11a0*/  LDCU UR45, c[0x0][0xb24] ;  /* 0x00016480ff2d77ac */ /* 0x000e620008000800 */
[----:B----4-:R-:W-:-:S02]  /*11b0*/  R2UR UR7, R3 ;  /* 0x00000000030772ca */ /* 0x010fc400000e0000 */
[----:B------:R-:W-:Y:S01]  /*11c0*/  PRMT R3, RZ, 0x7610, R3 ;  /* 0x00007610ff037816 */ /* 0x000fe20000000003 */
[----:B------:R-:W4:Y:S04]  /*11d0*/  LDCU UR27, c[0x0][0xb30] ;  /* 0x00016600ff1b77ac */ /* 0x000f280008000800 */
[----:B------:R-:W-:Y:S02]  /*11e0*/  UIADD3 UR4, UPT, UPT, -UR4, URZ, URZ ;  /* 0x000000ff04047290 */ /* 0x000fe4000fffe1ff */
[----:B------:R-:W-:Y:S02]  /*11f0*/  UISETP.NE.AND UP5, UPT, UR22, 0x2, UPT ;  /* 0x000000021600788c */ /* 0x000fe4000bfa5270 */
[----:B---3--:R-:W-:Y:S02]  /*1200*/  UIMAD UR4, UR10, UR4, UR8 ;  /* 0x000000040a0472a4 */ /* 0x008fe4000f8e0208 */
[----:B------:R-:W-:-:S02]  /*1210*/  UIADD3 UR5, UPT, UPT, -UR7, URZ, URZ ;  /* 0x000000ff07057290 */ /* 0x000fc4000fffe1ff */
[----:B------:R-:W-:Y:S02]  /*1220*/  ULOP3.LUT UR40, UR40, 0x600, URZ, 0xc0, !UPT ;  /* 0x0000060028287892 */ /* 0x000fe4000f8ec0ff */
[----:B------:R-:W-:Y:S01]  /*1230*/  IMAD.U32 R57, RZ, RZ, UR4 ;  /* 0x00000004ff397e24 */ /* 0x000fe2000f8e00ff */
[----:B------:R-:W-:Y:S02]  /*1240*/  ULOP3.LUT UR39, UR39, 0x400, URZ, 0xc0, !UPT ;  /* 0x0000040027277892 */ /* 0x000fe4000f8ec0ff */
[----:B--2---:R-:W-:Y:S01]  /*1250*/  UISETP.GE.AND UP6, UPT, UR23, 0x1, UPT ;  /* 0x000000011700788c */ /* 0x004fe2000bfc6270 */
[----:B------:R-:W-:Y:S01]  /*1260*/  UMOV UR24, UR8 ;  /* 0x0000000800187c82 */ /* 0x000fe20008000000 */
[----:B------:R-:W-:Y:S01]  /*1270*/  UMOV UR20, UR26 ;  /* 0x0000001a00147c82 */ /* 0x000fe20008000000 */
[----:B------:R-:W-:Y:S02]  /*1280*/  USHF.L.U32 UR37, UR37, UR6, URZ ;  /* 0x0000000625257299 */ /* 0x000fe400080006ff */
[----:B------:R-:W-:Y:S01]  /*1290*/  UIMAD UR63, UR63, UR5, UR26 ;  /* 0x000000053f3f72a4 */ /* 0x000fe2000f8e021a */
[----:B-1--4-:R-:W-:Y:S11]  /*12a0*/  BRA.U UP4, `(.L_x_17) ;  /* 0x0000000104b07547 */ /* 0x012ff6000b800000 */
[----:B------:R-:W-:Y:S01]  /*12b0*/  R2UR UR17, R57 ;  /* 0x00000000391172ca */ /* 0x000fe200000e0000 */
[----:B------:R-:W-:-:S12]  /*12c0*/  ULOP3.LUT UR4, UR63, 0x2, URZ, 0x3c, !UPT ;  /* 0x000000023f047892 */ /* 0x000fd8000f8e3cff */
[----:B------:R-:W-:Y:S02]  /*12d0*/  UISETP.NE.AND UP0, UPT, UR17, URZ, UPT ;  /* 0x000000ff1100728c */ /* 0x000fe4000bf05270 */
[----:B------:R-:W-:Y:S02]  /*12e0*/  UISETP.NE.AND UP2, UPT, UR17, 0x1, UPT ;  /* 0x000000011100788c */ /* 0x000fe4000bf45270 */
[----:B------:R-:W-:Y:S02]  /*12f0*/  UISETP.GT.U32.AND UP1, UPT, UR63, 0x1, UP0 ;  /* 0x000000013f00788c */ /* 0x000fe40008724070 */
[----:B------:R-:W-:Y:S02]  /*1300*/  UISETP.GT.U32.AND UP0, UPT, UR4, 0x1, UP0 ;  /* 0x000000010400788c */ /* 0x000fe40008704070 */
[----:B------:R-:W-:Y:S02]  /*1310*/  USEL UR7, URZ, 0x1, UP1 ;  /* 0x00000001ff077887 */ /* 0x000fe40008800000 */
[----:B------:R-:W-:-:S02]  /*1320*/  USEL UR8, URZ, 0x2, UP1 ;  /* 0x00000002ff087887 */ /* 0x000fc40008800000 */
[----:B------:R-:W-:Y:S02]  /*1330*/  UISETP.GT.U32.AND UP1, UPT, UR63, 0x1, UP2 ;  /* 0x000000013f00788c */ /* 0x000fe40009724070 */
[----:B------:R-:W-:Y:S02]  /*1340*/  USEL UR12, URZ, 0x4, UP0 ;  /* 0x00000004ff0c7887 */ /* 0x000fe40008000000 */
[----:B------:R-:W-:Y:S02]  /*1350*/  USEL UR15, URZ, 0x8, UP0 ;  /* 0x00000008ff0f7887 */ /* 0x000fe40008000000 */
[----:B------:R-:W-:Y:S02]  /*1360*/  UISETP.GT.U32.AND UP0, UPT, UR4, 0x1, UP2 ;  /* 0x000000010400788c */ /* 0x000fe40009704070 */
[----:B------:R-:W-:Y:S02]  /*1370*/  USEL UR6, URZ, 0x10, UP1 ;  /* 0x00000010ff067887 */ /* 0x000fe40008800000 */
[----:B------:R-:W-:-:S02]  /*1380*/  USEL UR11, URZ, 0x20, UP1 ;  /* 0x00000020ff0b7887 */ /* 0x000fc40008800000 */
[----:B------:R-:W-:Y:S02]  /*1390*/  UISETP.NE.AND UP1, UPT, UR17, 0x2, UPT ;  /* 0x000000021100788c */ /* 0x000fe4000bf25270 */
[----:B------:R-:W-:Y:S02]  /*13a0*/  USEL UR14, URZ, 0x40, UP0 ;  /* 0x00000040ff0e7887 */ /* 0x000fe40008000000 */
[----:B------:R-:W-:Y:S02]  /*13b0*/  USEL UR16, URZ, 0x80, UP0 ;  /* 0x00000080ff107887 */ /* 0x000fe40008000000 */
[----:B------:R-:W-:Y:S02]  /*13c0*/  UISETP.GT.U32.AND UP0, UPT, UR63, 0x1, UP1 ;  /* 0x000000013f00788c */ /* 0x000fe40008f04070 */
[----:B------:R-:W-:Y:S02]  /*13d0*/  UISETP.NE.AND UP2, UPT, UR17, 0x3, UPT ;  /* 0x000000031100788c */ /* 0x000fe4000bf45270 */
[----:B------:R-:W-:-:S02]  /*13e0*/  USEL UR5, URZ, 0x100, UP0 ;  /* 0x00000100ff057887 */ /* 0x000fc40008000000 */
[----:B------:R-:W-:Y:S02]  /*13f0*/  USEL UR10, URZ, 0x200, UP0 ;  /* 0x00000200ff0a7887 */ /* 0x000fe40008000000 */
[----:B------:R-:W-:Y:S02]  /*1400*/  UISETP.GT.U32.AND UP0, UPT, UR63, 0x1, UP2 ;  /* 0x000000013f00788c */ /* 0x000fe40009704070 */
[----:B------:R-:W-:Y:S02]  /*1410*/  UIADD3 UR5, UPT, UPT, UR5, UR6, UR7 ;  /* 0x0000000605057290 */ /* 0x000fe4000fffe007 */
[----:B------:R-:W-:Y:S02]  /*1420*/  USEL UR9, URZ, 0x1000, UP0 ;  /* 0x00001000ff097887 */ /* 0x000fe40008000000 */
[----:B------:R-:W-:Y:S02]  /*1430*/  USEL UR13, URZ, 0x2000, UP0 ;  /* 0x00002000ff0d7887 */ /* 0x000fe40008000000 */
[----:B------:R-:W-:-:S02]  /*1440*/  UIADD3 UR5, UPT, UPT, UR8, UR9, UR5 ;  /* 0x0000000908057290 */ /* 0x000fc4000fffe005 */
[----:B------:R-:W-:Y:S02]  /*1450*/  UISETP.GT.U32.AND UP1, UPT, UR4, 0x1, UP1 ;  /* 0x000000010400788c */ /* 0x000fe40008f24070 */
[----:B------:R-:W-:Y:S02]  /*1460*/  UIADD3 UR5, UPT, UPT, UR10, UR11, UR5 ;  /* 0x0000000b0a057290 */ /* 0x000fe4000fffe005 */
[----:B------:R-:W-:Y:S02]  /*1470*/  UISETP.GT.U32.AND UP0, UPT, UR4, 0x1, UP2 ;  /* 0x000000010400788c */ /* 0x000fe40009704070 */
[----:B------:R-:W-:Y:S02]  /*1480*/  USEL UR4, URZ, 0x400, UP1 ;  /* 0x00000400ff047887 */ /* 0x000fe40008800000 */
[----:B------:R-:W-:Y:S02]  /*1490*/  UIADD3 UR5, UPT, UPT, UR12, UR13, UR5 ;  /* 0x0000000d0c057290 */ /* 0x000fe4000fffe005 */
[----:B------:R-:W-:-:S02]  /*14a0*/  USEL UR6, URZ, 0x4000, UP0 ;  /* 0x00004000ff067887 */ /* 0x000fc40008000000 */
[----:B------:R-:W-:Y:S02]  /*14b0*/  UIADD3 UR5, UPT, UPT, UR4, UR14, UR5 ;  /* 0x0000000e04057290 */ /* 0x000fe4000fffe005 */
[----:B------:R-:W-:Y:S02]  /*14c0*/  USEL UR7, URZ, 0x800, UP1 ;  /* 0x00000800ff077887 */ /* 0x000fe40008800000 */
[----:B------:R-:W-:Y:S02]  /*14d0*/  ULOP3.LUT UR4, UR63, 0xfffffffe, URZ, 0xc0, !UPT ;  /* 0xfffffffe3f047892 */ /* 0x000fe4000f8ec0ff */
[----:B------:R-:W-:Y:S02]  /*14e0*/  UIADD3 UR5, UPT, UPT, UR15, UR6, UR5 ;  /* 0x000000060f057290 */ /* 0x000fe4000fffe005 */
[----:B------:R-:W-:Y:S02]  /*14f0*/  ULEA UR4, UR17, UR4, 0x2 ;  /* 0x0000000411047291 */ /* 0x000fe4000f8e10ff */
[----:B------:R-:W-:-:S02]  /*1500*/  USEL UR6, URZ, 0x8000, UP0 ;  /* 0x00008000ff067887 */ /* 0x000fc40008000000 */
[----:B------:R-:W-:-:S03]  /*1510*/  UIADD3 UR5, UPT, UPT, UR7, UR16, UR5 ;  /* 0x0000001007057290 */ /* 0x000fc6000fffe005 */
[----:B------:R-:W-:Y:S01]  /*1520*/  UMOV UR7, 0x3 ;  /* 0x0000000300077882 */ /* 0x000fe20000000000 */
[----:B------:R-:W-:Y:S02]  /*1530*/  UIADD3 UR5, UPT, UPT, UR5, UR6, URZ ;  /* 0x0000000605057290 */ /* 0x000fe4000fffe0ff */
[----:B------:R-:W-:-:S04]  /*1540*/  USHF.L.U32 UR4, UR7, UR4, URZ ;  /* 0x0000000407047299 */ /* 0x000fc800080006ff */
[----:B------:R-:W-:Y:S02]  /*1550*/  MOV R3, UR5 ;  /* 0x0000000500037c02 */ /* 0x000fe40008000f00 */
[----:B------:R-:W-:Y:S02]  /*1560*/  IMAD.U32 R2, RZ, RZ, UR4 ;  /* 0x00000004ff027e24 */ /* 0x000fe4000f8e00ff */
.L_x_17:
[----:B------:R-:W-:Y:S05]  /*1570*/  BRA.U !UP6, `(.L_x_18) ;  /* 0x000000010ed47547 */ /* 0x000fea000b800000 */
[----:B------:R-:W1:Y:S01]  /*1580*/  LDCU.128 UR12, c[0x0][0xb10] ;  /* 0x00016200ff0c77ac */ /* 0x000e620008000c00 */
[----:B------:R-:W2:Y:S01]  /*1590*/  LDCU UR6, c[0x0][0x370] ;  /* 0x00006e00ff0677ac */ /* 0x000ea20008000800 */
[----:B------:R-:W3:Y:S01]  /*15a0*/  LDCU UR5, c[0x0][0x374] ;  /* 0x00006e80ff0577ac */ /* 0x000ee20008000800 */
[----:B------:R-:W4:Y:S01]  /*15b0*/  LDCU UR25, c[0x0][0xb0c] ;  /* 0x00016180ff1977ac */ /* 0x000f220008000800 */
[----:B------:R-:W4:Y:S01]  /*15c0*/  LDCU UR4, c[0x0][0xb20] ;  /* 0x00016400ff0477ac */ /* 0x000f220008000800 */
[----:B------:R-:W4:Y:S01]  /*15d0*/  LDCU.64 UR8, c[0x0][0xb28] ;  /* 0x00016500ff0877ac */ /* 0x000f220008000a00 */
[----:B-1----:R-:W-:Y:S02]  /*15e0*/  UISETP.NE.AND UP0, UPT, UR14, 0x1, UPT ;  /* 0x000000010e00788c */ /* 0x002fe4000bf05270 */
[----:B---3--:R-:W-:Y:S02]  /*15f0*/  UIMAD.WIDE.U32 UR10, UR5, UR15, URZ ;  /* 0x0000000f050a72a5 */ /* 0x008fe4000f8e00ff */
[----:B--2---:R-:W-:-:S02]  /*1600*/  UIMAD.WIDE.U32 UR18, UR6, UR12, URZ ;  /* 0x0000000c061272a5 */ /* 0x004fc4000f8e00ff */
[----:B----4-:R-:W-:Y:S02]  /*1610*/  UISETP.NE.AND UP1, UPT, UR25, 0x1, UPT ;  /* 0x000000011900788c */ /* 0x010fe4000bf25270 */
[----:B------:R-:W-:Y:S01]  /*1620*/  UISETP.NE.AND UP2, UPT, UR23, 0x1, UPT ;  /* 0x000000011700788c */ /* 0x000fe2000bf45270 */
[----:B------:R-:W-:Y:S02]  /*1630*/  UMOV UR10, UR11 ;  /* 0x0000000b000a7c82 */ /* 0x000fe40008000000 */
[----:B------:R-:W-:Y:S01]  /*1640*/  UMOV UR18, UR19 ;  /* 0x0000001300127c82 */ /* 0x000fe20008000000 */
[----:B------:R-:W-:Y:S02]  /*1650*/  @UP0 USHF.R.U32.HI UR5, URZ, UR4, UR10 ;  /* 0x00000004ff050299 */ /* 0x000fe4000801160a */
[----:B------:R-:W-:Y:S02]  /*1660*/  UIMAD.WIDE.U32 UR20, UR24, UR15, URZ ;  /* 0x0000000f181472a5 */ /* 0x000fe4000f8e00ff */
[----:B------:R-:W-:-:S02]  /*1670*/  UIMAD.WIDE.U32 UR10, UR5, UR8, URZ ;  /* 0x00000008050a72a5 */ /* 0x000fc4000f8e00ff */
[----:B------:R-:W-:Y:S02]  /*1680*/  @UP1 USHF.R.U32.HI UR6, URZ, UR13, UR18 ;  /* 0x0000000dff061299 */ /* 0x000fe40008011612 */
[----:B------:R-:W-:Y:S02]  /*1690*/  UIMAD.WIDE.U32 UR16, UR26, UR12, URZ ;  /* 0x0000000c1a1072a5 */ /* 0x000fe4000f8e00ff */
[----:B------:R-:W-:Y:S01]  /*16a0*/  UIMAD.WIDE.U32 UR18, UR6, UR8, URZ ;  /* 0x00000008061272a5 */ /* 0x000fe2000f8e00ff */
[----:B------:R-:W-:Y:S01]  /*16b0*/  UMOV UR20, UR21 ;  /* 0x0000001500147c82 */ /* 0x000fe20008000000 */
[----:B------:R-:W-:Y:S01]  /*16c0*/  UMOV UR10, UR11 ;  /* 0x0000000b000a7c82 */ /* 0x000fe20008000000 */
[----:B------:R-:W-:Y:S02]  /*16d0*/  USHF.R.U32.HI UR20, URZ, UR4, UR20 ;  /* 0x00000004ff147299 */ /* 0x000fe40008011614 */
[----:B------:R-:W-:Y:S02]  /*16e0*/  @UP2 USHF.R.U32.HI UR5, URZ, UR9, UR10 ;  /* 0x00000009ff052299 */ /* 0x000fe4000801160a */
[----:B------:R-:W-:Y:S01]  /*16f0*/  UMOV UR7, UR19 ;  /* 0x0000001300077c82 */ /* 0x000fe20008000000 */
[----:B------:R-:W-:Y:S01]  /*1700*/  UMOV UR16, UR17 ;  /* 0x0000001100107c82 */ /* 0x000fe20008000000 */
[----:B------:R-:W-:-:S02]  /*1710*/  @UP2 USHF.R.U32.HI UR6, URZ, UR9, UR7 ;  /* 0x00000009ff062299 */ /* 0x000fc40008011607 */
[----:B------:R-:W-:Y:S02]  /*1720*/  USHF.R.U32.HI UR16, URZ, UR13, UR16 ;  /* 0x0000000dff107299 */ /* 0x000fe40008011610 */
[----:B------:R-:W-:Y:S02]  /*1730*/  USEL UR4, UR24, UR20, !UP0 ;  /* 0x0000001418047287 */ /* 0x000fe4000c000000 */
[----:B------:R-:W-:Y:S02]  /*1740*/  UIMAD UR7, UR5, UR23, URZ ;  /* 0x00000017050772a4 */ /* 0x000fe4000f8e02ff */
[----:B------:R-:W-:Y:S02]  /*1750*/  USEL UR5, UR26, UR16, !UP1 ;  /* 0x000000101a057287 */ /* 0x000fe4000c800000 */
[----:B------:R-:W-:Y:S02]  /*1760*/  UIMAD UR12, UR6, UR23, URZ ;  /* 0x00000017060c72a4 */ /* 0x000fe4000f8e02ff */
[----:B------:R-:W-:-:S02]  /*1770*/  UISETP.GE.AND UP0, UPT, UR4, UR7, UPT ;  /* 0x000000070400728c */ /* 0x000fc4000bf06270 */
[----:B------:R-:W-:Y:S02]  /*1780*/  UIMAD.WIDE.U32 UR10, UR4, UR8, URZ ;  /* 0x00000008040a72a5 */ /* 0x000fe4000f8e00ff */
[----:B------:R-:W-:Y:S02]  /*1790*/  UISETP.GE.OR UP0, UPT, UR5, UR12, UP0 ;  /* 0x0000000c0500728c */ /* 0x000fe40008706670 */
[----:B------:R-:W-:Y:S02]  /*17a0*/  UIMAD.WIDE.U32 UR12, UR5, UR8, URZ ;  /* 0x00000008050c72a5 */ /* 0x000fe4000f8e00ff */
[----:B------:R-:W-:Y:S01]  /*17b0*/  UIADD3 UR10, UPT, UPT, -UR4, URZ, URZ ;  /* 0x000000ff040a7290 */ /* 0x000fe2000fffe1ff */
[----:B------:R-:W-:Y:S01]  /*17c0*/  UMOV UR8, UR11 ;  /* 0x0000000b00087c82 */ /* 0x000fe20008000000 */
[----:B------:R-:W-:Y:S02]  /*17d0*/  UIADD3 UR20, UPT, UPT, -UR5, URZ, URZ ;  /* 0x000000ff05147290 */ /* 0x000fe4000fffe1ff */
[----:B------:R-:W-:-:S03]  /*17e0*/  USHF.R.U32.HI UR8, URZ, UR9, UR8 ;  /* 0x00000009ff087299 */ /* 0x000fc60008011608 */
[----:B------:R-:W-:Y:S01]  /*17f0*/  @!UP0 UMOV UR7, UR13 ;  /* 0x0000000d00078c82 */ /* 0x000fe20008000000 */
[----:B------:R-:W-:Y:S02]  /*1800*/  UIMAD UR24, UR14, UR10, UR24 ;  /* 0x0000000a0e1872a4 */ /* 0x000fe4000f8e0218 */
[----:B------:R-:W-:Y:S02]  /*1810*/  USEL UR8, UR4, UR8, !UP2 ;  /* 0x0000000804087287 */ /* 0x000fe4000d000000 */
[----:B------:R-:W-:Y:S02]  /*1820*/  @!UP0 USHF.R.U32.HI UR7, URZ, UR9, UR7 ;  /* 0x00000009ff078299 */ /* 0x000fe40008011607 */
[----:B------:R-:W-:Y:S02]  /*1830*/  UIADD3 UR9, UPT, UPT, -UR8, URZ, URZ ;  /* 0x000000ff08097290 */ /* 0x000fe4000fffe1ff */
[----:B------:R-:W-:Y:S02]  /*1840*/  @!UP0 USEL UR7, UR5, UR7, !UP2 ;  /* 0x0000000705078287 */ /* 0x000fe4000d000000 */
[----:B------:R-:W-:-:S02]  /*1850*/  UIMAD UR9, UR23, UR9, UR4 ;  /* 0x00000009170972a4 */ /* 0x000fc4000f8e0204 */
[----:B------:R-:W-:Y:S02]  /*1860*/  @!UP0 UIADD3 UR8, UPT, UPT, UR8, -UR7, URZ ;  /* 0x8000000708088290 */ /* 0x000fe4000fffe0ff */
[----:B------:R-:W-:Y:S02]  /*1870*/  @!UP0 UIMAD UR6, UR9, UR6, UR7 ;  /* 0x00000006090682a4 */ /* 0x000fe4000f8e0207 */
[----:B------:R-:W-:Y:S02]  /*1880*/  @!UP0 UIMAD UR4, UR8, UR23, UR5 ;  /* 0x00000017080482a4 */ /* 0x000fe4000f8e0205 */
[----:B------:R-:W-:Y:S02]  /*1890*/  UIMAD UR20, UR25, UR20, UR26 ;  /* 0x00000014191472a4 */ /* 0x000fe4000f8e021a */
[----:B------:R-:W-:Y:S01]  /*18a0*/  UIMAD UR24, UR4, UR14, UR24 ;  /* 0x0000000e041872a4 */ /* 0x000fe2000f8e0218 */
[----:B------:R-:W-:Y:S02]  /*18b0*/  @!UP0 UMOV UR5, UR6 ;  /* 0x0000000600058c82 */ /* 0x000fe40008000000 */
[----:B------:R-:W-:-:S12]  /*18c0*/  UIMAD UR20, UR5, UR25, UR20 ;  /* 0x00000019051472a4 */ /* 0x000fd8000f8e0214 */
.L_x_18:
[----:B------:R-:W-:-:S09]  /*18d0*/  UISETP.NE.AND UP0, UPT, UR27, 0x1, UPT ;  /* 0x000000011b00788c */ /* 0x000fd2000bf05270 */
[----:B------:R-:W-:Y:S05]  /*18e0*/  BRA.U UP0, `(.L_x_19) ;  /* 0x0000000100447547 */ /* 0x000fea000b800000 */
[----:B------:R-:W1:Y:S01]  /*18f0*/  LDCU.128 UR8, c[0x0][0xb10] ;  /* 0x00016200ff0877ac */ /* 0x000e620008000c00 */
[----:B------:R-:W2:Y:S01]  /*1900*/  LDCU UR12, c[0x0][0xb0c] ;  /* 0x00016180ff0c77ac */ /* 0x000ea20008000800 */
[----:B------:R-:W3:Y:S01]  /*1910*/  LDCU UR13, c[0x0][0xb20] ;  /* 0x00016400ff0d77ac */ /* 0x000ee20008000800 */
[----:B-1----:R-:W-:Y:S02]  /*1920*/  UIMAD.WIDE.U32 UR6, UR20, UR8, URZ ;  /* 0x00000008140672a5 */ /* 0x002fe4000f8e00ff */
[----:B------:R-:W-:Y:S02]  /*1930*/  UIMAD.WIDE.U32 UR4, UR24, UR11, URZ ;  /* 0x0000000b180472a5 */ /* 0x000fe4000f8e00ff */
[----:B--2---:R-:W-:Y:S02]  /*1940*/  UISETP.NE.AND UP1, UPT, UR12, 0x1, UPT ;  /* 0x000000010c00788c */ /* 0x004fe4000bf25270 */
[----:B------:R-:W-:Y:S01]  /*1950*/  UISETP.NE.AND UP0, UPT, UR10, 0x1, UPT ;  /* 0x000000010a00788c */ /* 0x000fe2000bf05270 */
[----:B------:R-:W-:-:S02]  /*1960*/  UMOV UR6, UR7 ;  /* 0x0000000700067c82 */ /* 0x000fc40008000000 */
[----:B------:R-:W-:Y:S01]  /*1970*/  UMOV UR4, UR5 ;  /* 0x0000000500047c82 */ /* 0x000fe20008000000 */
[----:B------:R-:W-:Y:S02]  /*1980*/  USHF.R.U32.HI UR9, URZ, UR9, UR6 ;  /* 0x00000009ff097299 */ /* 0x000fe40008011606 */
[----:B---3--:R-:W-:Y:S02]  /*1990*/  USHF.R.U32.HI UR4, URZ, UR13, UR4 ;  /* 0x0000000dff047299 */ /* 0x008fe40008011604 */
[----:B------:R-:W-:Y:S02]  /*19a0*/  USEL UR5, UR20, UR9, !UP1 ;  /* 0x0000000914057287 */ /* 0x000fe4000c800000 */
[----:B------:R-:W-:-:S04]  /*19b0*/  USEL UR4, UR24, UR4, !UP0 ;  /* 0x0000000418047287 */ /* 0x000fc8000c000000 */
[----:B------:R-:W-:Y:S02]  /*19c0*/  UIADD3 UR6, UPT, UPT, -UR4, UR5, URZ ;  /* 0x0000000504067290 */ /* 0x000fe4000fffe1ff */
[----:B------:R-:W-:Y:S02]  /*19d0*/  UIADD3 UR4, UPT, UPT, UR4, -UR5, URZ ;  /* 0x8000000504047290 */ /* 0x000fe4000fffe0ff */
[----:B------:R-:W-:Y:S02]  /*19e0*/  UIMAD UR24, UR6, UR10, UR24 ;  /* 0x0000000a061872a4 */ /* 0x000fe4000f8e0218 */
[----:B------:R-:W-:-:S12]  /*19f0*/  UIMAD UR20, UR4, UR12, UR20 ;  /* 0x0000000c041472a4 */ /* 0x000fd8000f8e0214 */
.L_x_19:
[----:B------:R-:W-:-:S09]  /*1a00*/  UISETP.EQ.U32.AND UP0, UPT, UR28, 0x1, UPT ;  /* 0x000000011c00788c */ /* 0x000fd2000bf02070 */
[----:B------:R-:W-:Y:S05]  /*1a10*/  BRA.U !UP0, `(.L_x_20) ;  /* 0x00000001080c7547 */ /* 0x000fea000b800000 */
[----:B------:R-:W-:Y:S01]  /*1a20*/  UCGABAR_WAIT ;  /* 0x0000000000007dc7 */ /* 0x000fe20008000000 */
[----:B------:R-:W-:Y:S01]  /*1a30*/  CCTL.IVALL ;  /* 0x00000000ff00798f */ /* 0x000fe20002000000 */
[----:B------:R-:W-:Y:S05]  /*1a40*/  BRA `(.L_x_21) ;  /* 0x0000000000047947 */ /* 0x000fea0003800000 */
.L_x_20:
[----:B------:R-:W-:Y:S06]  /*1a50*/  BAR.SYNC.DEFER_BLOCKING 0x0 ;  /* 0x0000000000007b1d */ /* 0x000fec0000010000 */
.L_x_21:
[----:B------:R-:W-:Y:S05]  /*1a60*/  BRA.U UP5, `(.L_x_22) ;  /* 0x0000001505d07547 */ /* 0x000fea000b800000 */
[----:B------:R-:W1:Y:S01]  /*1a70*/  LDCU UR6, c[0x0][0x38c] ;  /* 0x00007180ff0677ac */ /* 0x000e620008000800 */
[----:B------:R-:W-:Y:S01]  /*1a80*/  PLOP3.LUT P2, PT, PT, PT, UP3, 0x80, 0x8 ;  /* 0x000000000008781c */ /* 0x000fe20003f4f038 */
[----:B------:R-:W-:Y:S01]  /*1a90*/  IMAD.MOV.U32 R12, RZ, RZ, 0x1 ;  /* 0x00000001ff0c7424 */ /* 0x000fe200078e00ff */
[----:B------:R-:W-:Y:S01]  /*1aa0*/  ISETP.NE.AND P3, PT, R0, RZ, P4 ;  /* 0x000000ff0000720c */ /* 0x000fe20002765270 */
[----:B------:R-:W-:Y:S01]  /*1ab0*/  USHF.L.U32 UR7, UR26, 0x6, URZ ;  /* 0x000000061a077899 */ /* 0x000fe200080006ff */
[----:B------:R-:W-:Y:S01]  /*1ac0*/  PLOP3.LUT P2, PT, P2, PT, PT, 0x8, 0x80 ;  /* 0x000000000080781c */ /* 0x000fe2000174e170 */
[----:B------:R-:W-:Y:S01]  /*1ad0*/  UISETP.NE.AND UP1, UPT, UR22, URZ, UPT ;  /* 0x000000ff1600728c */ /* 0x000fe2000bf25270 */
[----:B------:R-:W-:Y:S01]  /*1ae0*/  CS2R R10, SRZ ;  /* 0x00000000000a7805 */ /* 0x000fe2000001ff00 */
[----:B------:R-:W-:Y:S01]  /*1af0*/  IMAD.MOV.U32 R9, RZ, RZ, RZ ;  /* 0x000000ffff097224 */ /* 0x000fe200078e00ff */
[----:B------:R-:W2:Y:S01]  /*1b00*/  LDCU UR50, c[0x0][0x370] ;  /* 0x00006e00ff3277ac */ /* 0x000ea20008000800 */
[----:B------:R-:W-:Y:S01]  /*1b10*/  IMAD.MOV.U32 R8, RZ, RZ, 0x1 ;  /* 0x00000001ff087424 */ /* 0x000fe200078e00ff */
[----:B------:R-:W-:Y:S01]  /*1b20*/  USEL UR38, UR54, 0x2, UP1 ;  /* 0x0000000236267887 */ /* 0x000fe20008800000 */
[----:B------:R-:W3:Y:S01]  /*1b30*/  LDCU.64 UR46, c[0x0][0x348] ;  /* 0x00006900ff2e77ac */ /* 0x000ee20008000a00 */
[----:B-1----:R-:W-:-:S02]  /*1b40*/  UIADD3 UR5, UPT, UPT, UR6, 0x3f, URZ ;  /* 0x0000003f06057890 */ /* 0x002fc4000fffe0ff */
[----:B------:R-:W-:Y:S02]  /*1b50*/  UIADD3 UR58, UPT, UPT, UR6, 0x7e, URZ ;  /* 0x0000007e063a7890 */ /* 0x000fe4000fffe0ff */
[----:B------:R-:W-:Y:S01]  /*1b60*/  USHF.R.S32.HI UR4, URZ, 0x1f, UR5 ;  /* 0x0000001fff047899 */ /* 0x000fe20008011405 */
[----:B------:R-:W1:Y:S03]  /*1b70*/  LDCU UR49, c[0x0][0x374] ;  /* 0x00006e80ff3177ac */ /* 0x000e660008000800 */
[----:B------:R-:W-:Y:S02]  /*1b80*/  ULEA.HI UR4, UR4, UR5, URZ, 0x6 ;  /* 0x0000000504047291 */ /* 0x000fe4000f8f30ff */
[----:B------:R-:W-:Y:S02]  /*1b90*/  ULOP3.LUT UR5, UR7, 0x40, URZ, 0xc0, !UPT ;  /* 0x0000004007057892 */ /* 0x000fe4000f8ec0ff */
[----:B------:R-:W-:-:S02]  /*1ba0*/  USHF.R.S32.HI UR53, URZ, 0x6, UR4 ;  /* 0x00000006ff357899 */ /* 0x000fc40008011404 */
[----:B------:R-:W-:Y:S02]  /*1bb0*/  UIADD3 UR4, UPT, UPT, UR6, -0x1, URZ ;  /* 0xffffffff06047890 */ /* 0x000fe4000fffe0ff */
[----:B------:R-:W-:Y:S02]  /*1bc0*/  UISETP.LT.U32.AND UP0, UPT, UR53, 0x6, UPT ;  /* 0x000000063500788c */ /* 0x000fe4000bf01070 */
[----:B------:R-:W-:Y:S02]  /*1bd0*/  UISETP.GE.U32.AND UP2, UPT, UR4, -0x7f, UPT ;  /* 0xffffff810400788c */ /* 0x000fe4000bf46070 */
[----:B------:R-:W-:Y:S02]  /*1be0*/  USEL UR51, UR53, 0x6, UP0 ;  /* 0x0000000635337887 */ /* 0x000fe40008000000 */
[----:B------:R-:W-:Y:S02]  /*1bf0*/  ULEA UR57, UR57, UR5, 0x5 ;  /* 0x0000000539397291 */ /* 0x000fe4000f8e28ff */
[----:B------:R-:W-:-:S02]  /*1c00*/  UIADD3 UR4, UPT, UPT, UR51, -0x1, URZ ;  /* 0xffffffff33047890 */ /* 0x000fc4000fffe0ff */
[----:B------:R-:W-:Y:S02]  /*1c10*/  ULEA UR55, UR55, UR5, 0x4 ;  /* 0x0000000537377291 */ /* 0x000fe4000f8e20ff */
[----:B------:R-:W-:Y:S02]  /*1c20*/  UIADD3 UR56, UPT, UPT, UR53, -UR51, URZ ;  /* 0x8000003335387290 */ /* 0x000fe4000fffe0ff */
[----:B------:R-:W-:Y:S01]  /*1c30*/  @UP2 UIADD3 UR4, UPT, UPT, UR51, URZ, URZ ;  /* 0x000000ff33042290 */ /* 0x000fe2000fffe0ff */
[----:B------:R-:W-:-:S03]  /*1c40*/  UMOV UR29, URZ ;  /* 0x000000ff001d7c82 */ /* 0x000fc60008000000 */
[----:B------:R-:W-:Y:S02]  /*1c50*/  UIADD3 UR41, UPT, UPT, UR4, 0x1, URZ ;  /* 0x0000000104297890 */ /* 0x000fe4000fffe0ff */
[----:B-123--:R-:W-:-:S12]  /*1c60*/  UIADD3 UR54, UPT, UPT, -UR4, URZ, URZ ;  /* 0x000000ff04367290 */ /* 0x00efd8000fffe1ff */
.L_x_46:
[----:B------:R-:W-:Y:S01]  /*1c70*/  UISETP.NE.AND UP0, UPT, UR52, URZ, UPT ;  /* 0x000000ff3400728c */ /* 0x000fe2000bf05270 */
[----:B------:R-:W1:Y:S08]  /*1c80*/  S2UR UR52, SR_CgaCtaId ;  /* 0x00000000003479c3 */ /* 0x000e700000008800 */
[----:B---3--:R-:W-:Y:S05]  /*1c90*/  BRA.U UP0, `(.L_x_23) ;  /* 0x0000000100347547 */ /* 0x008fea000b800000 */
[----:B------:R-:W2:Y:S01]  /*1ca0*/  S2R R0, SR_CgaCtaId ;  /* 0x0000000000007919 */ /* 0x000ea20000008800 */
[----:B------:R-:W-:-:S04]  /*1cb0*/  MOV R2, 0x400 ;  /* 0x0000040000027802 */ /* 0x000fc80000000f00 */
[----:B--2---:R-:W-:Y:S02]  /*1cc0*/  LEA R0, R0, R2, 0x18 ;  /* 0x0000000200007211 */ /* 0x004fe400078ec0ff */
[----:B------:R-:W-:-:S03]  /*1cd0*/  SHF.L.U32 R2, R8, 0x1f, RZ ;  /* 0x0000001f08027819 */ /* 0x000fc600000006ff */
[----:B------:R-:W-:-:S04]  /*1ce0*/  IMAD R0, R9, 0x8, R0 ;  /* 0x0000000809007824 */ /* 0x000fc800078e0200 */
[----:B------:R-:W2:Y:S02]  /*1cf0*/  SYNCS.PHASECHK.TRANS64.TRYWAIT P0, [R0+URZ+0x120], R2 ;  /* 0x00012002000075a7 */ /* 0x000ea400080011ff */
[----:B--2---:R-:W-:Y:S05]  /*1d00*/  @!P0 BRA `(.L_x_24) ;  /* 0x0000007400008947 */ /* 0x004fea0003800000 */
.L_x_155:
[----:B------:R-:W-:Y:S01]  /*1d10*/  VIADD R9, R9, 0x1 ;  /* 0x0000000109097836 */ /* 0x000fe20000000000 */
[----:B------:R2:W-:Y:S04]  /*1d20*/  SYNCS.ARRIVE.TRANS64.A1T0 RZ, [R0+URZ+0x110], RZ ;  /* 0x000110ff00ff79a7 */ /* 0x0005e800081000ff */
[----:B------:R-:W-:-:S04]  /*1d30*/  ISETP.NE.AND P0, PT, R9, 0x2, PT ;  /* 0x000000020900780c */ /* 0x000fc80003f05270 */
[----:B------:R-:W-:Y:S02]  /*1d40*/  SEL R9, R9, RZ, P0 ;  /* 0x000000ff09097207 */ /* 0x000fe40000000000 */
[----:B--2---:R-:W-:-:S04]  /*1d50*/  SEL R0, RZ, 0x1, P0 ;  /* 0x00000001ff007807 */ /* 0x004fc80000000000 */
[----:B------:R-:W-:-:S07]  /*1d60*/  LOP3.LUT R8, R8, R0, RZ, 0x3c, !PT ;  /* 0x0000000008087212 */ /* 0x000fce00078e3cff */
.L_x_23:
[----:B------:R-:W-:Y:S01]  /*1d70*/  UMOV UR21, 0x400 ;  /* 0x0000040000157882 */ /* 0x000fe20000000000 */
[----:B------:R-:W-:Y:S01]  /*1d80*/  SHF.L.U32 R0, R12, 0x1f, RZ ;  /* 0x0000001f0c007819 */ /* 0x000fe200000006ff */
[----:B-1----:R-:W-:Y:S02]  /*1d90*/  ULEA UR21, UR52, UR21, 0x18 ;  /* 0x0000001534157291 */ /* 0x002fe4000f8ec0ff */
[----:B------:R-:W-:Y:S02]  /*1da0*/  UISETP.GE.U32.AND UP0, UPT, UR58, 0x7f, UPT ;  /* 0x0000007f3a00788c */ /* 0x000fe4000bf06070 */
[----:B------:R-:W-:Y:S02]  /*1db0*/  ULEA UR4, UR29, UR21, 0x3 ;  /* 0x000000151d047291 */ /* 0x000fe4000f8e18ff */
[----:B------:R-:W-:Y:S01]  /*1dc0*/  ULEA UR19, UR24, UR57, 0x7 ;  /* 0x0000003918137291 */ /* 0x000fe2000f8e38ff */
[----:B------:R-:W-:-:S06]  /*1dd0*/  UMOV UR13, URZ ;  /* 0x000000ff000d7c82 */ /* 0x000fcc0008000000 */
[----:B------:R1:W2:Y:S01]  /*1de0*/  SYNCS.PHASECHK.TRANS64.TRYWAIT P1, [UR4+0x30], R0 ;  /* 0x00003000ff0075a7 */ /* 0x0002a20008021104 */
[----:B------:R-:W-:-:S04]  /*1df0*/  ULEA.HI UR4, UR20, UR20, URZ, 0x1 ;  /* 0x0000001414047291 */ /* 0x000fc8000f8f08ff */
[----:B------:R-:W-:-:S04]  /*1e00*/  USHF.L.U32 UR4, UR4, 0x6, URZ ;  /* 0x0000000604047899 */ /* 0x000fc800080006ff */
[----:B------:R-:W-:-:S04]  /*1e10*/  ULOP3.LUT UR35, UR4, 0xffffff80, URZ, 0xc0, !UPT ;  /* 0xffffff8004237892 */ /* 0x000fc8000f8ec0ff */
[----:B------:R-:W-:Y:S01]  /*1e20*/  UIADD3 UR35, UPT, UPT, UR55, UR35, URZ ;  /* 0x0000002337237290 */ /* 0x000fe2000fffe0ff */
[----:B------:R-:W-:Y:S11]  /*1e30*/  BRA.U !UP0, `(.L_x_25) ;  /* 0x0000000508187547 */ /* 0x000ff6000b800000 */
[----:B------:R-:W-:Y:S01]  /*1e40*/  UMOV UR30, UR54 ;  /* 0x00000036001e7c82 */ /* 0x000fe20008000000 */
[----:B------:R-:W-:Y:S01]  /*1e50*/  UMOV UR6, UR29 ;  /* 0x0000001d00067c82 */ /* 0x000fe20008000000 */
[----:B------:R-:W-:-:S05]  /*1e60*/  UMOV UR26, 0x20 ;  /* 0x00000020001a7882 */ /* 0x000fca0000000000 */
.L_x_33:
[----:B------:R-:W-:Y:S01]  /*1e70*/  ULEA UR5, UR6, UR21, 0x3 ;  /* 0x0000001506057291 */ /* 0x000fe2000f8e18ff */
[----:B--2---:R-:W-:Y:S01]  /*1e80*/  @P4 MOV R2, 0x10000 ;  /* 0x0001000000024802 */ /* 0x004fe20000000f00 */
[----:B--23--:R-:W-:Y:S10]  /*1e90*/  @P1 BRA `(.L_x_26) ;  /* 0x00000000000c1947 */ /* 0x00cff40003800000 */
[----:B------:R-:W-:-:S04]  /*1ea0*/  SHF.L.U32 R3, R12, 0x1f, RZ ;  /* 0x0000001f0c037819 */ /* 0x000fc800000006ff */
[----:B------:R-:W2:Y:S02]  /*1eb0*/  SYNCS.PHASECHK.TRANS64.TRYWAIT P0, [UR5+0x30], R3 ;  /* 0x00003003ff0075a7 */ /* 0x000ea40008001105 */
[----:B--2---:R-:W-:Y:S05]  /*1ec0*/  @!P0 BRA `(.L_x_27) ;  /* 0x0000007000a48947 */ /* 0x004fea0003800000 */
.L_x_26:
[----:B------:R2:W-:Y:S01]  /*1ed0*/  @P4 SYNCS.ARRIVE.TRANS64 RZ, [UR5], R2 ;  /* 0x00000002ffff49a7 */ /* 0x0005e20008000005 */
[----:B------:R-:W-:Y:S02]  /*1ee0*/  ULOP3.LUT UR4, UR38, 0x2, URZ, 0xfc, !UPT ;  /* 0x0000000226047892 */ /* 0x000fe4000f8efcff */
[----:B------:R-:W-:Y:S02]  /*1ef0*/  UIADD3 UR30, UPT, UPT, UR30, 0x1, URZ ;  /* 0x000000011e1e7890 */ /* 0x000fe4000fffe0ff */
[----:B------:R-:W-:Y:S02]  /*1f00*/  UISETP.NE.AND UP0, UPT, UR4, 0x2, UPT ;  /* 0x000000020400788c */ /* 0x000fe4000bf05270 */
[----:B------:R-:W-:-:S07]  /*1f10*/  UISETP.NE.AND UP2, UPT, UR30, 0x1, UPT ;  /* 0x000000011e00788c */ /* 0x000fce000bf45270 */
[----:B------:R-:W-:Y:S05]  /*1f20*/  BRA.U UP0, `(.L_x_28) ;  /* 0x0000000100047547 */ /* 0x000fea000b800000 */
[----:B------:R-:W-:Y:S05]  /*1f30*/  BPT.TRAP 0x1 ;  /* 0x000000040000795c */ /* 0x000fea0000300000 */
.L_x_28:
[----:B------:R-:W-:Y:S04]  /*1f40*/  BSSY.RECONVERGENT B0, `(.L_x_29) ;  /* 0x0000003000007945 */ /* 0x000fe80003800200 */
[----:B------:R-:W-:Y:S05]  /*1f50*/  @!P3 BRA `(.L_x_30) ;  /* 0x000000000004b947 */ /* 0x000fea0003800000 */
[----:B------:R-:W-:Y:S05]  /*1f60*/  BPT.TRAP 0x1 ;  /* 0x000000040000795c */ /* 0x000fea0000300000 */
.L_x_30:
[----:B------:R-:W-:Y:S05]  /*1f70*/  BSYNC.RECONVERGENT B0 ;  /* 0x0000000000007941 */ /* 0x000fea0003800200 */
.L_x_29:
[----:B------:R-:W-:Y:S01]  /*1f80*/  UIADD3 UR4, UPT, UPT, UR6, 0x1, URZ ;  /* 0x0000000106047890 */ /* 0x000fe2000fffe0ff */
[----:B------:R-:W-:Y:S01]  /*1f90*/  BSSY.RECONVERGENT B0, `(.L_x_31) ;  /* 0x000002c000007945 */ /* 0x000fe20003800200 */
[----:B------:R-:W-:Y:S02]  /*1fa0*/  ELECT P0, URZ, PT ;  /* 0x0000000000ff782f */ /* 0x000fe40003800000 */
[----:B------:R-:W-:-:S04]  /*1fb0*/  UISETP.NE.AND UP0, UPT, UR4, 0x6, UPT ;  /* 0x000000060400788c */ /* 0x000fc8000bf05270 */
[----:B------:R-:W-:Y:S02]  /*1fc0*/  USEL UR7, URZ, 0x1, UP0 ;  /* 0x00000001ff077887 */ /* 0x000fe40008000000 */
[----:B------:R-:W-:-:S04]  /*1fd0*/  USEL UR29, UR4, URZ, UP0 ;  /* 0x000000ff041d7287 */ /* 0x000fc80008000000 */
[----:B------:R-:W-:Y:S01]  /*1fe0*/  ULEA UR4, UR29, UR21, 0x3 ;  /* 0x000000151d047291 */ /* 0x000fe2000f8e18ff */
[----:B------:R-:W-:-:S04]  /*1ff0*/  LOP3.LUT R12, R12, UR7, RZ, 0x3c, !PT ;  /* 0x000000070c0c7c12 */ /* 0x000fc8000f8e3cff */
[----:B-1----:R-:W-:-:S04]  /*2000*/  SHF.L.U32 R0, R12, 0x1f, RZ ;  /* 0x0000001f0c007819 */ /* 0x002fc800000006ff */
[----:B------:R1:W3:Y:S01]  /*2010*/  SYNCS.PHASECHK.TRANS64.TRYWAIT P1, [UR4+0x30], R0 ;  /* 0x00003000ff0075a7 */ /* 0x0002e20008021104 */
[----:B------:R-:W-:Y:S05]  /*2020*/  @!P0 BRA `(.L_x_32) ;  /* 0x0000000000888947 */ /* 0x000fea0003800000 */
[----:B------:R-:W-:Y:S02]  /*2030*/  USHF.L.U32 UR4, UR6, 0xc, URZ ;  /* 0x0000000c06047899 */ /* 0x000fe400080006ff */
[----:B------:R-:W-:Y:S02]  /*2040*/  UIADD3 UR22, UP1, UPT, UR46, 0x80, URZ ;  /* 0x000000802e167890 */ /* 0x000fe4000ff3e0ff */
[----:B------:R-:W-:Y:S02]  /*2050*/  ULOP3.LUT UR24, UR4, UR40, URZ, 0xfc, !UPT ;  /* 0x0000002804187292 */ /* 0x000fe4000f8efcff */
[----:B------:R-:W-:Y:S02]  /*2060*/  ULOP3.LUT UR8, UR4, UR39, URZ, 0xfc, !UPT ;  /* 0x0000002704087292 */ /* 0x000fe4000f8efcff */
[----:B------:R-:W-:Y:S02]  /*2070*/  ULEA UR24, UR24, UR21, 0x2 ;  /* 0x0000001518187291 */ /* 0x000fe4000f8e10ff */
[----:B------:R-:W-:-:S02]  /*2080*/  UIADD3 UR14, UP0, UPT, UR46, 0x180, URZ ;  /* 0x000001802e0e7890 */ /* 0x000fc4000ff1e0ff */
[----:B------:R-:W-:Y:S02]  /*2090*/  ULEA UR8, UR8, UR21, 0x2 ;  /* 0x0000001508087291 */ /* 0x000fe4000f8e10ff */
[----:B------:R-:W-:Y:S02]  /*20a0*/  UIADD3 UR34, UPT, UPT, UR26, -0x20, URZ ;  /* 0xffffffe01a227890 */ /* 0x000fe4000fffe0ff */
[----:B------:R-:W-:Y:S02]  /*20b0*/  ULOP3.LUT UR33, UR5, 0xfefffff8, URZ, 0xc0, !UPT ;  /* 0xfefffff805217892 */ /* 0x000fe4000f8ec0ff */
[----:B------:R-:W-:Y:S02]  /*20c0*/  UIADD3.X UR23, UPT, UPT, URZ, UR47, URZ, UP1, !UPT ;  /* 0x0000002fff177290 */ /* 0x000fe40008ffe4ff */
[----:B------:R-:W-:Y:S02]  /*20d0*/  UIADD3 UR32, UPT, UPT, UR24, 0x8400, URZ ;  /* 0x0000840018207890 */ /* 0x000fe4000fffe0ff */
[----:B------:R-:W-:-:S02]  /*20e0*/  UPRMT UR7, URZ, 0x5410, UR37 ;  /* 0x00005410ff077896 */ /* 0x000fc40008000025 */
[----:B------:R-:W-:Y:S02]  /*20f0*/  UIADD3 UR24, UPT, UPT, UR24, 0xa400, URZ ;  /* 0x0000a40018187890 */ /* 0x000fe4000fffe0ff */
[----:B------:R-:W-:Y:S02]  /*2100*/  UIADD3.X UR15, UPT, UPT, URZ, UR47, URZ, UP0, !UPT ;  /* 0x0000002fff0f7290 */ /* 0x000fe400087fe4ff */
[----:B------:R-:W-:Y:S02]  /*2110*/  UIADD3 UR16, UPT, UPT, UR8, 0x20400, URZ ;  /* 0x0002040008107890 */ /* 0x000fe4000fffe0ff */
[----:B------:R-:W-:Y:S02]  /*2120*/  UPRMT UR4, URZ, 0x5410, UR31 ;  /* 0x00005410ff047896 */ /* 0x000fe4000800001f */
[----:B------:R-:W-:Y:S01]  /*2130*/  UIADD3 UR8, UPT, UPT, UR8, 0x22400, URZ ;  /* 0x0002240008087890 */ /* 0x000fe2000fffe0ff */
[----:B------:R-:W-:Y:S01]  /*2140*/  UMOV UR42, 0x0 ;  /* 0x00000000002a7882 */ /* 0x000fe20000000000 */
[----:B------:R-:W-:Y:S01]  /*2150*/  UMOV UR43, 0x10000000 ;  /* 0x10000000002b7882 */ /* 0x000fe20000000000 */
[----:B------:R-:W-:Y:S01]  /*2160*/  UMOV UR27, UR35 ;  /* 0x00000023001b7c82 */ /* 0x000fe20008000000 */
[----:B------:R-:W-:Y:S01]  /*2170*/  UMOV UR28, UR36 ;  /* 0x00000024001c7c82 */ /* 0x000fe20008000000 */
[----:B------:R-:W-:Y:S01]  /*2180*/  UMOV UR25, UR33 ;  /* 0x0000002100197c82 */ /* 0x000fe20008000000 */
[----:B------:R-:W-:Y:S01]  /*2190*/  UMOV UR20, UR36 ;  /* 0x0000002400147c82 */ /* 0x000fe20008000000 */
[----:B------:R-:W-:Y:S01]  /*21a0*/  UMOV UR17, UR33 ;  /* 0x0000002100117c82 */ /* 0x000fe20008000000 */
[----:B------:R-:W-:Y:S01]  /*21b0*/  UMOV UR18, UR34 ;  /* 0x0000002200127c82 */ /* 0x000fe20008000000 */
[----:B------:R4:W-:Y:S01]  /*21c0*/  UTMALDG.3D.MULTICAST.2CTA [UR32], [UR22], UR7, desc[UR42] ;  /* 0x00002a20160073b4 */ /* 0x0009e20008211807 */
[----:B------:R-:W-:Y:S01]  /*21d0*/  UMOV UR10, UR26 ;  /* 0x0000001a000a7c82 */ /* 0x000fe20008000000 */
[----:B------:R-:W-:Y:S01]  /*21e0*/  UMOV UR11, UR19 ;  /* 0x00000013000b7c82 */ /* 0x000fe20008000000 */
[----:B------:R-:W-:Y:S01]  /*21f0*/  UMOV UR12, UR36 ;  /* 0x00000024000c7c82 */ /* 0x000fe20008000000 */
[----:B------:R-:W-:Y:S01]  /*2200*/  UMOV UR9, UR33 ;  /* 0x0000002100097c82 */ /* 0x000fe20008000000 */
[----:B------:R4:W-:Y:S01]  /*2210*/  UTMALDG.3D.MULTICAST.2CTA [UR24], [UR22], UR7, desc[UR42] ;  /* 0x00002a18160073b4 */ /* 0x0009e20008211807 */
[----:B------:R4:W-:Y:S01]  /*2220*/  UTMALDG.3D.MULTICAST.2CTA [UR16], [UR14], UR4, desc[UR42] ;  /* 0x00002a100e0073b4 */ /* 0x0009e20008211804 */
[----:B------:R4:W-:Y:S02]  /*2230*/  UTMALDG.3D.MULTICAST.2CTA [UR8], [UR14], UR4, desc[UR42] ;  /* 0x00002a080e0073b4 */ /* 0x0009e40008211804 */
[----:B----4-:R-:W-:Y:S01]  /*2240*/  NOP ;  /* 0x0000000000007918 */ /* 0x010fe20000000000 */
.L_x_32:
[----:B------:R-:W-:Y:S05]  /*2250*/  BSYNC.RECONVERGENT B0 ;  /* 0x0000000000007941 */ /* 0x000fea0003800200 */
.L_x_31:
[----:B------:R-:W-:Y:S01]  /*2260*/  UIADD3 UR26, UPT, UPT, UR26, 0x40, URZ ;  /* 0x000000401a1a7890 */ /* 0x000fe2000fffe0ff */
[----:B------:R-:W-:Y:S01]  /*2270*/  UMOV UR6, UR29 ;  /* 0x0000001d00067c82 */ /* 0x000fe20008000000 */
[----:B------:R-:W-:Y:S01]  /*2280*/  UMOV UR13, UR41 ;  /* 0x00000029000d7c82 */ /* 0x000fe20008000000 */
[----:B------:R-:W-:Y:S09]  /*2290*/  BRA.U UP2, `(.L_x_33) ;  /* 0xfffffff902f47547 */ /* 0x000ff2000b83ffff */
.L_x_25:
[----:B------:R-:W-:Y:S01]  /*22a0*/  ULEA UR4, UR29, UR21, 0x3 ;  /* 0x000000151d047291 */ /* 0x000fe2000f8e18ff */
[----:B-1----:R-:W-:Y:S01]  /*22b0*/  SHF.L.U32 R0, R12, 0x1f, RZ ;  /* 0x0000001f0c007819 */ /* 0x002fe200000006ff */
[----:B------:R-:W-:Y:S01]  /*22c0*/  @!P2 SYNCS.ARRIVE.TRANS64.A1T0 RZ, [UR21+0xa8], RZ ;  /* 0x0000a8ffffffa9a7 */ /* 0x000fe20008100015 */
[----:B------:R-:W-:-:S06]  /*22d0*/  UISETP.GT.AND UP0, UPT, UR53, UR51, UPT ;  /* 0x000000333500728c */ /* 0x000fcc000bf04270 */
[----:B--23--:R1:W2:Y:S03]  /*22e0*/  SYNCS.PHASECHK.TRANS64.TRYWAIT P1, [UR4+0x30], R0 ;  /* 0x00003000ff0075a7 */ /* 0x00c2a60008021104 */
[----:B------:R-:W-:Y:S05]  /*22f0*/  BRA.U !UP0, `(.L_x_34) ;  /* 0x0000000508107547 */ /* 0x000fea000b800000 */
[----:B------:R-:W-:Y:S01]  /*2300*/  UIADD3 UR30, UPT, UPT, UR56, UR13, URZ ;  /* 0x0000000d381e7290 */ /* 0x000fe2000fffe0ff */
[----:B------:R-:W-:-:S11]  /*2310*/  UMOV UR7, UR29 ;  /* 0x0000001d00077c82 */ /* 0x000fd60008000000 */
.L_x_42:
[----:B------:R-:W-:Y:S01]  /*2320*/  ULEA UR6, UR7, UR21, 0x3 ;  /* 0x0000001507067291 */ /* 0x000fe2000f8e18ff */
[----:B--2---:R-:W-:Y:S01]  /*2330*/  @P4 MOV R2, 0x10000 ;  /* 0x0001000000024802 */ /* 0x004fe20000000f00 */
[----:B--23--:R-:W-:Y:S10]  /*2340*/  @P1 BRA `(.L_x_35) ;  /* 0x00000000000c1947 */ /* 0x00cff40003800000 */
[----:B------:R-:W-:-:S04]  /*2350*/  SHF.L.U32 R3, R12, 0x1f, RZ ;  /* 0x0000001f0c037819 */ /* 0x000fc800000006ff */
[----:B------:R-:W2:Y:S02]  /*2360*/  SYNCS.PHASECHK.TRANS64.TRYWAIT P0, [UR6+0x30], R3 ;  /* 0x00003003ff0075a7 */ /* 0x000ea40008001106 */
[----:B--2---:R-:W-:Y:S05]  /*2370*/  @!P0 BRA `(.L_x_36) ;  /* 0x0000006c00908947 */ /* 0x004fea0003800000 */
.L_x_35:
[----:B------:R2:W-:Y:S01]  /*2380*/  @P4 SYNCS.ARRIVE.TRANS64 RZ, [UR6], R2 ;  /* 0x00000002ffff49a7 */ /* 0x0005e20008000006 */
[----:B------:R-:W-:-:S04]  /*2390*/  ULOP3.LUT UR4, UR38, 0x2, URZ, 0xfc, !UPT ;  /* 0x0000000226047892 */ /* 0x000fc8000f8efcff */
[----:B------:R-:W-:-:S09]  /*23a0*/  UISETP.NE.AND UP0, UPT, UR4, 0x2, UPT ;  /* 0x000000020400788c */ /* 0x000fd2000bf05270 */
[----:B------:R-:W-:Y:S05]  /*23b0*/  BRA.U UP0, `(.L_x_37) ;  /* 0x0000000100047547 */ /* 0x000fea000b800000 */
[----:B------:R-:W-:Y:S05]  /*23c0*/  BPT.TRAP 0x1 ;  /* 0x000000040000795c */ /* 0x000fea0000300000 */
.L_x_37:
[----:B------:R-:W-:Y:S04]  /*23d0*/  BSSY.RECONVERGENT B0, `(.L_x_38) ;  /* 0x0000003000007945 */ /* 0x000fe80003800200 */
[----:B------:R-:W-:Y:S05]  /*23e0*/  @!P3 BRA `(.L_x_39) ;  /* 0x000000000004b947 */ /* 0x000fea0003800000 */
[----:B------:R-:W-:Y:S05]  /*23f0*/  BPT.TRAP 0x1 ;  /* 0x000000040000795c */ /* 0x000fea0000300000 */
.L_x_39:
[----:B------:R-:W-:Y:S05]  /*2400*/  BSYNC.RECONVERGENT B0 ;  /* 0x0000000000007941 */ /* 0x000fea0003800200 */
.L_x_38:
        /* <DEDUP_REMOVED lines=16> */
[----:B------:R-:W-:-:S02]  /*2510*/  USHF.L.U32 UR34, UR13, 0x6, URZ ;  /* 0x000000060d227899 */ /* 0x000fc400080006ff */
[----:B------:R-:W-:Y:S02]  /*2520*/  UIADD3 UR22, UP0, UPT, UR46, 0x180, URZ ;  /* 0x000001802e167890 */ /* 0x000fe4000ff1e0ff */
[----:B------:R-:W-:Y:S02]  /*2530*/  ULEA UR8, UR8, UR21, 0x2 ;  /* 0x0000001508087291 */ /* 0x000fe4000f8e10ff */
[----:B------:R-:W-:Y:S02]  /*2540*/  ULOP3.LUT UR33, UR6, 0xfefffff8, URZ, 0xc0, !UPT ;  /* 0xfefffff806217892 */ /* 0x000fe4000f8ec0ff */
[----:B------:R-:W-:Y:S02]  /*2550*/  UIADD3.X UR15, UPT, UPT, URZ, UR47, URZ, UP1, !UPT ;  /* 0x0000002fff0f7290 */ /* 0x000fe40008ffe4ff */
[----:B------:R-:W-:Y:S02]  /*2560*/  UIADD3 UR32, UPT, UPT, UR24, 0x8400, URZ ;  /* 0x0000840018207890 */ /* 0x000fe4000fffe0ff */
[----:B------:R-:W-:-:S02]  /*2570*/  UPRMT UR4, URZ, 0x5410, UR37 ;  /* 0x00005410ff047896 */ /* 0x000fc40008000025 */
[----:B------:R-:W-:Y:S02]  /*2580*/  UIADD3 UR26, UPT, UPT, UR34, 0x20, URZ ;  /* 0x00000020221a7890 */ /* 0x000fe4000fffe0ff */
        /* <DEDUP_REMOVED lines=22> */
.L_x_41:
[----:B------:R-:W-:Y:S05]  /*26f0*/  BSYNC.RECONVERGENT B0 ;  /* 0x0000000000007941 */ /* 0x000fea0003800200 */
.L_x_40:
[----:B------:R-:W-:Y:S01]  /*2700*/  UIADD3 UR13, UPT, UPT, UR13, 0x1, URZ ;  /* 0x000000010d0d7890 */ /* 0x000fe2000fffe0ff */
[----:B------:R-:W-:-:S03]  /*2710*/  UMOV UR7, UR29 ;  /* 0x0000001d00077c82 */ /* 0x000fc60008000000 */
[----:B------:R-:W-:-:S09]  /*2720*/  UISETP.NE.AND UP0, UPT, UR13, UR30, UPT ;  /* 0x0000001e0d00728c */ /* 0x000fd2000bf05270 */
[----:B------:R-:W-:Y:S05]  /*2730*/  BRA.U UP0, `(.L_x_42) ;  /* 0xfffffff900f87547 */ /* 0x000fea000b83ffff */
.L_x_34:
[C---:B------:R-:W-:Y:S01]  /*2740*/  LEA R3, R11.reuse, UR21, 0x3 ;  /* 0x000000150b037c11 */ /* 0x040fe2000f8e18ff */
[----:B------:R-:W-:Y:S01]  /*2750*/  NOP ;  /* 0x0000000000007918 */ /* 0x000fe20000000000 */
[----:B-1----:R-:W-:Y:S02]  /*2760*/  SHF.L.U32 R0, R10, 0x1f, RZ ;  /* 0x0000001f0a007819 */ /* 0x002fe400000006ff */
[----:B------:R-:W-:Y:S02]  /*2770*/  LEA R4, R11, UR21, 0x4 ;  /* 0x000000150b047c11 */ /* 0x000fe4000f8e20ff */
[----:B------:R-:W1:Y:S02]  /*2780*/  SYNCS.PHASECHK.TRANS64.TRYWAIT P0, [R3+URZ+0xb0], R0 ;  /* 0x0000b000030075a7 */ /* 0x000e6400080011ff */
[----:B-1----:R-:W-:Y:S05]  /*2790*/  @!P0 BRA `(.L_x_43) ;  /* 0x0000006800a08947 */ /* 0x002fea0003800000 */
.L_x_158:
[----:B------:R-:W4:Y:S01]  /*27a0*/  LDS.128 R4, [R4+0x140] ;  /* 0x0001400004047984 */ /* 0x000f220000000c00 */
[----:B------:R-:W-:Y:S01]  /*27b0*/  UISETP.GE.AND UP0, UPT, UR45, 0x1, UPT ;  /* 0x000000012d00788c */ /* 0x000fe2000bf06270 */
[----:B------:R-:W-:Y:S01]  /*27c0*/  @!PT LDS RZ, [RZ] ;  /* 0x00000000fffff984 */ /* 0x000fe20000000800 */
[----:B------:R-:W-:Y:S01]  /*27d0*/  @!PT LDS RZ, [RZ] ;  /* 0x00000000fffff984 */ /* 0x000fe20000000800 */
[----:B------:R-:W-:Y:S01]  /*27e0*/  @!PT LDS RZ, [RZ] ;  /* 0x00000000fffff984 */ /* 0x000fe20000000800 */
[----:B------:R-:W-:Y:S01]  /*27f0*/  @!PT LDS RZ, [RZ] ;  /* 0x00000000fffff984 */ /* 0x000fe20000000800 */
[----:B------:R1:W-:Y:S06]  /*2800*/  MEMBAR.ALL.CTA ;  /* 0x0000000000007992 */ /* 0x0003ec0000008000 */
[----:B-1----:R-:W1:Y:S01]  /*2810*/  FENCE.VIEW.ASYNC.S ;  /* 0x00000000000073c6 */ /* 0x002e620000000000 */
[----:B----4-:R-:W-:-:S13]  /*2820*/  LOP3.LUT P0, RZ, R6, 0x1, RZ, 0xc0, !PT ;  /* 0x0000000106ff7812 */ /* 0x010fda000780c0ff */
[----:B-1----:R-:W-:Y:S01]  /*2830*/  VOTEU.ANY UP1, P0 ;  /* 0x0000000000ff7886 */ /* 0x002fe20000020100 */
[----:B------:R-:W-:-:S13]  /*2840*/  PLOP3.LUT P0, PT, PT, PT, UP1, 0x80, 0x8 ;  /* 0x000000000008781c */ /* 0x000fda0003f0f018 */
[----:B------:R-:W-:Y:S02]  /*2850*/  @P0 LOP3.LUT R0, R5, 0xffff, RZ, 0xc0, !PT ;  /* 0x0000ffff05000812 */ /* 0x000fe400078ec0ff */
[----:B--2---:R-:W-:Y:S02]  /*2860*/  @P0 MOV R2, R4 ;  /* 0x0000000400020202 */ /* 0x004fe40000000f00 */
[----:B------:R-:W-:Y:S01]  /*2870*/  @P0 R2UR UR5, R0 ;  /* 0x00000000000502ca */ /* 0x000fe200000e0000 */
[----:B------:R-:W-:Y:S01]  /*2880*/  VIADD R0, R3, 0xc0 ;  /* 0x000000c003007836 */ /* 0x000fe20000000000 */
[----:B------:R-:W-:Y:S02]  /*2890*/  @P0 SHF.R.U32.HI R4, RZ, 0x10, R5 ;  /* 0x00000010ff040819 */ /* 0x000fe40000011605 */
[----:B------:R-:W-:Y:S02]  /*28a0*/  @P0 R2UR UR6, R2 ;  /* 0x00000000020602ca */ /* 0x000fe400000e0000 */
[----:B------:R-:W-:-:S02]  /*28b0*/  PRMT R0, RZ, 0x654, R0 ;  /* 0x00000654ff007816 */ /* 0x000fc40000000000 */
[----:B------:R-:W-:Y:S02]  /*28c0*/  @P0 R2UR UR4, R4 ;  /* 0x00000000040402ca */ /* 0x000fe400000e0000 */
[----:B------:R1:W-:Y:S03]  /*28d0*/  SYNCS.ARRIVE.TRANS64.RED.A1T0 RZ, [R0+URZ], RZ ;  /* 0x000000ff00ff79a7 */ /* 0x0003e600081004ff */
[----:B------:R-:W-:-:S04]  /*28e0*/  @UP1 UMOV UR44, UR5 ;  /* 0x00000005002c1c82 */ /* 0x000fc80008000000 */
[----:B------:R-:W-:-:S04]  /*28f0*/  @UP1 UMOV UR48, UR6 ;  /* 0x0000000600301c82 */ /* 0x000fc80008000000 */
[----:B------:R-:W-:Y:S01]  /*2900*/  @UP1 UMOV UR36, UR4 ;  /* 0x0000000400241c82 */ /* 0x000fe20008000000 */
[----:B------:R-:W-:Y:S05]  /*2910*/  BRA.U !UP0, `(.L_x_44) ;  /* 0x0000000108d47547 */ /* 0x000fea000b800000 */
[----:B------:R-:W2:Y:S01]  /*2920*/  LDCU.128 UR12, c[0x0][0xb10] ;  /* 0x00016200ff0c77ac */ /* 0x000ea20008000c00 */
[----:B------:R-:W4:Y:S01]  /*2930*/  LDCU UR22, c[0x0][0xb20] ;  /* 0x00016400ff1677ac */ /* 0x000f220008000800 */
[----:B------:R-:W3:Y:S01]  /*2940*/  LDCU UR20, c[0x0][0xb0c] ;  /* 0x00016180ff1477ac */ /* 0x000ee20008000800 */
[----:B------:R-:W1:Y:S01]  /*2950*/  LDCU.64 UR8, c[0x0][0xb28] ;  /* 0x00016500ff0877ac */ /* 0x000e620008000a00 */
[----:B------:R-:W-:Y:S02]  /*2960*/  UISETP.NE.AND UP3, UPT, UR45, 0x1, UPT ;  /* 0x000000012d00788c */ /* 0x000fe4000bf65270 */
[----:B--2---:R-:W-:Y:S02]  /*2970*/  UIMAD.WIDE.U32 UR6, UR49, UR15, URZ ;  /* 0x0000000f310672a5 */ /* 0x004fe4000f8e00ff */
[----:B------:R-:W-:Y:S02]  /*2980*/  UIMAD.WIDE.U32 UR4, UR50, UR12, URZ ;  /* 0x0000000c320472a5 */ /* 0x000fe4000f8e00ff */
[----:B------:R-:W-:-:S02]  /*2990*/  UISETP.NE.AND UP0, UPT, UR14, 0x1, UPT ;  /* 0x000000010e00788c */ /* 0x000fc4000bf05270 */
[----:B------:R-:W-:Y:S01]  /*29a0*/  UIMAD.WIDE.U32 UR18, UR44, UR15, URZ ;  /* 0x0000000f2c1272a5 */ /* 0x000fe2000f8e00ff */
[----:B------:R-:W-:Y:S02]  /*29b0*/  UMOV UR6, UR7 ;  /* 0x0000000700067c82 */ /* 0x000fe40008000000 */
[----:B------:R-:W-:Y:S01]  /*29c0*/  UMOV UR4, UR5 ;  /* 0x0000000500047c82 */ /* 0x000fe20008000000 */
[----:B----4-:R-:W-:Y:S02]  /*29d0*/  USHF.R.U32.HI UR6, URZ, UR22, UR6 ;  /* 0x00000016ff067299 */ /* 0x010fe40008011606 */
[----:B---3--:R-:W-:Y:S02]  /*29e0*/  UISETP.NE.AND UP2, UPT, UR20, 0x1, UPT ;  /* 0x000000011400788c */ /* 0x008fe4000bf45270 */
[----:B------:R-:W-:Y:S02]  /*29f0*/  USHF.R.U32.HI UR4, URZ, UR13, UR4 ;  /* 0x0000000dff047299 */ /* 0x000fe40008011604 */
[----:B------:R-:W-:-:S02]  /*2a00*/  USEL UR5, UR49, UR6, !UP0 ;  /* 0x0000000631057287 */ /* 0x000fc4000c000000 */
[----:B------:R-:W-:Y:S02]  /*2a10*/  USEL UR6, UR50, UR4, !UP2 ;  /* 0x0000000432067287 */ /* 0x000fe4000d000000 */
[----:B-1----:R-:W-:Y:S01]  /*2a20*/  UIMAD.WIDE.U32 UR10, UR5, UR8, URZ ;  /* 0x00000008050a72a5 */ /* 0x002fe2000f8e00ff */
[----:B------:R-:W-:Y:S01]  /*2a30*/  UMOV UR4, UR19 ;  /* 0x0000001300047c82 */ /* 0x000fe20008000000 */
[----:B------:R-:W-:Y:S02]  /*2a40*/  UIMAD.WIDE.U32 UR16, UR48, UR12, URZ ;  /* 0x0000000c301072a5 */ /* 0x000fe4000f8e00ff */
[----:B------:R-:W-:-:S03]  /*2a50*/  UIMAD.WIDE.U32 UR18, UR6, UR8, URZ ;  /* 0x00000008061272a5 */ /* 0x000fc6000f8e00ff */
[----:B------:R-:W-:Y:S01]  /*2a60*/  UMOV UR10, UR11 ;  /* 0x0000000b000a7c82 */ /* 0x000fe20008000000 */
[----:B------:R-:W-:Y:S02]  /*2a70*/  USHF.R.U32.HI UR4, URZ, UR22, UR4 ;  /* 0x00000016ff047299 */ /* 0x000fe40008011604 */
[----:B------:R-:W-:Y:S01]  /*2a80*/  @UP3 USHF.R.U32.HI UR5, URZ, UR9, UR10 ;  /* 0x00000009ff053299 */ /* 0x000fe2000801160a */
[----:B------:R-:W-:Y:S01]  /*2a90*/  UMOV UR16, UR17 ;  /* 0x0000001100107c82 */ /* 0x000fe20008000000 */
[----:B------:R-:W-:Y:S01]  /*2aa0*/  UMOV UR18, UR19 ;  /* 0x0000001300127c82 */ /* 0x000fe20008000000 */
[----:B------:R-:W-:Y:S02]  /*2ab0*/  USHF.R.U32.HI UR13, URZ, UR13, UR16 ;  /* 0x0000000dff0d7299 */ /* 0x000fe40008011610 */
[----:B------:R-:W-:Y:S02]  /*2ac0*/  USEL UR4, UR44, UR4, !UP0 ;  /* 0x000000042c047287 */ /* 0x000fe4000c000000 */
[----:B------:R-:W-:-:S02]  /*2ad0*/  @UP3 USHF.R.U32.HI UR6, URZ, UR9, UR18 ;  /* 0x00000009ff063299 */ /* 0x000fc40008011612 */
[----:B------:R-:W-:Y:S02]  /*2ae0*/  UIMAD UR7, UR45, UR5, URZ ;  /* 0x000000052d0772a4 */ /* 0x000fe4000f8e02ff */
[----:B------:R-:W-:Y:S02]  /*2af0*/  USEL UR5, UR48, UR13, !UP2 ;  /* 0x0000000d30057287 */ /* 0x000fe4000d000000 */
[----:B------:R-:W-:Y:S02]  /*2b00*/  UIMAD UR10, UR45, UR6, URZ ;  /* 0x000000062d0a72a4 */ /* 0x000fe4000f8e02ff */
[----:B------:R-:W-:Y:S02]  /*2b10*/  UISETP.GE.AND UP0, UPT, UR4, UR7, UPT ;  /* 0x000000070400728c */ /* 0x000fe4000bf06270 */
[----:B------:R-:W-:Y:S02]  /*2b20*/  UIMAD.WIDE.U32 UR12, UR4, UR8, URZ ;  /* 0x00000008040c72a5 */ /* 0x000fe4000f8e00ff */
[----:B------:R-:W-:-:S02]  /*2b30*/  UISETP.GE.OR UP0, UPT, UR5, UR10, UP0 ;  /* 0x0000000a0500728c */ /* 0x000fc40008706670 */
        /* <DEDUP_REMOVED lines=19> */
.L_x_44:
[----:B------:R-:W2:Y:S02]  /*2c70*/  LDCU UR4, c[0x0][0xb30] ;  /* 0x00016600ff0477ac */ /* 0x000ea40008000800 */
[----:B--2---:R-:W-:-:S09]  /*2c80*/  UISETP.NE.AND UP0, UPT, UR4, 0x1, UPT ;  /* 0x000000010400788c */ /* 0x004fd2000bf05270 */
[----:B------:R-:W-:Y:S05]  /*2c90*/  BRA.U UP0, `(.L_x_45) ;  /* 0x0000000100447547 */ /* 0x000fea000b800000 */
[----:B------:R-:W2:Y:S01]  /*2ca0*/  LDCU.128 UR8, c[0x0][0xb10] ;  /* 0x00016200ff0877ac */ /* 0x000ea20008000c00 */
[----:B------:R-:W4:Y:S01]  /*2cb0*/  LDCU UR12, c[0x0][0xb0c] ;  /* 0x00016180ff0c77ac */ /* 0x000f220008000800 */
[----:B------:R-:W1:Y:S01]  /*2cc0*/  LDCU UR13, c[0x0][0xb20] ;  /* 0x00016400ff0d77ac */ /* 0x000e620008000800 */
[----:B--2---:R-:W-:Y:S02]  /*2cd0*/  UIMAD.WIDE.U32 UR6, UR48, UR8, URZ ;  /* 0x00000008300672a5 */ /* 0x004fe4000f8e00ff */
[----:B------:R-:W-:Y:S02]  /*2ce0*/  UIMAD.WIDE.U32 UR4, UR44, UR11, URZ ;  /* 0x0000000b2c0472a5 */ /* 0x000fe4000f8e00ff */
[----:B----4-:R-:W-:Y:S02]  /*2cf0*/  UISETP.NE.AND UP2, UPT, UR12, 0x1, UPT ;  /* 0x000000010c00788c */ /* 0x010fe4000bf45270 */
[----:B------:R-:W-:Y:S01]  /*2d00*/  UISETP.NE.AND UP0, UPT, UR10, 0x1, UPT ;  /* 0x000000010a00788c */ /* 0x000fe2000bf05270 */
[----:B------:R-:W-:-:S02]  /*2d10*/  UMOV UR6, UR7 ;  /* 0x0000000700067c82 */ /* 0x000fc40008000000 */
[----:B------:R-:W-:Y:S01]  /*2d20*/  UMOV UR4, UR5 ;  /* 0x0000000500047c82 */ /* 0x000fe20008000000 */
[----:B------:R-:W-:Y:S02]  /*2d30*/  USHF.R.U32.HI UR9, URZ, UR9, UR6 ;  /* 0x00000009ff097299 */ /* 0x000fe40008011606 */
[----:B-1----:R-:W-:Y:S02]  /*2d40*/  USHF.R.U32.HI UR4, URZ, UR13, UR4 ;  /* 0x0000000dff047299 */ /* 0x002fe40008011604 */
[----:B------:R-:W-:Y:S02]  /*2d50*/  USEL UR5, UR48, UR9, !UP2 ;  /* 0x0000000930057287 */ /* 0x000fe4000d000000 */
[----:B------:R-:W-:-:S04]  /*2d60*/  USEL UR4, UR44, UR4, !UP0 ;  /* 0x000000042c047287 */ /* 0x000fc8000c000000 */
[----:B------:R-:W-:Y:S02]  /*2d70*/  UIADD3 UR6, UPT, UPT, UR5, -UR4, URZ ;  /* 0x8000000405067290 */ /* 0x000fe4000fffe0ff */
[----:B------:R-:W-:Y:S02]  /*2d80*/  UIADD3 UR4, UPT, UPT, -UR5, UR4, URZ ;  /* 0x0000000405047290 */ /* 0x000fe4000fffe1ff */
[----:B------:R-:W-:Y:S02]  /*2d90*/  UIMAD UR44, UR6, UR10, UR44 ;  /* 0x0000000a062c72a4 */ /* 0x000fe4000f8e022c */
[----:B------:R-:W-:-:S12]  /*2da0*/  UIMAD UR48, UR4, UR12, UR48 ;  /* 0x0000000c043072a4 */ /* 0x000fd8000f8e0230 */
.L_x_45:
[----:B------:R-:W-:Y:S01]  /*2db0*/  VIADD R11, R11, 0x1 ;  /* 0x000000010b0b7836 */ /* 0x000fe20000000000 */
[----:B------:R-:W-:Y:S01]  /*2dc0*/  R2UR UR4, R57 ;  /* 0x00000000390472ca */ /* 0x000fe200000e0000 */
[----:B------:R-:W-:Y:S01]  /*2dd0*/  UIADD3 UR20, UPT, UPT, UR48, UR63, URZ ;  /* 0x0000003f30147290 */ /* 0x000fe2000fffe0ff */
[----:B------:R-:W-:Y:S02]  /*2de0*/  PLOP3.LUT P2, PT, PT, PT, PT, 0x80, 0x8 ;  /* 0x000000000008781c */ /* 0x000fe40003f4f070 */
[----:B------:R-:W-:-:S04]  /*2df0*/  ISETP.NE.AND P0, PT, R11, 0x2, PT ;  /* 0x000000020b00780c */ /* 0x000fc80003f05270 */
[----:B-1----:R-:W-:Y:S02]  /*2e00*/  SEL R0, RZ, 0x1, P0 ;  /* 0x00000001ff007807 */ /* 0x002fe40000000000 */
[----:B------:R-:W-:Y:S02]  /*2e10*/  SEL R11, R11, RZ, P0 ;  /* 0x000000ff0b0b7207 */ /* 0x000fe40000000000 */
[----:B------:R-:W-:Y:S01]  /*2e20*/  LOP3.LUT R10, R10, R0, RZ, 0x3c, !PT ;  /* 0x000000000a0a7212 */ /* 0x000fe200078e3cff */
[----:B------:R-:W-:Y:S01]  /*2e30*/  UIADD3 UR24, UPT, UPT, UR44, UR4, URZ ;  /* 0x000000042c187290 */ /* 0x000fe2000fffe0ff */
[----:B------:R-:W-:Y:S11]  /*2e40*/  BRA.U UP1, `(.L_x_46) ;  /* 0xffffffed01887547 */ /* 0x000ff6000b83ffff */
[----:B------:R-:W-:Y:S01]  /*2e50*/  UIADD3 UR21, UPT, UPT, UR21, 0x30, URZ ;  /* 0x0000003015157890 */ /* 0x000fe2000fffe0ff */
[----:B------:R-:W-:-:S03]  /*2e60*/  SHF.L.U32 R2, R12, 0x1f, RZ ;  /* 0x0000001f0c027819 */ /* 0x000fc600000006ff */
[----:B------:R-:W-:-:S09]  /*2e70*/  ULEA UR4, UR29, UR21, 0x3 ;  /* 0x000000151d047291 */ /* 0x000fd2000f8e18ff */
[----:B------:R-:W1:Y:S02]  /*2e80*/  SYNCS.PHASECHK.TRANS64.TRYWAIT P0, [UR4], R2 ;  /* 0x00000002ff0075a7 */ /* 0x000e640008001104 */
[----:B-1----:R-:W-:Y:S05]  /*2e90*/  @!P0 BRA `(.L_x_47) ;  /* 0x0000006000f48947 */ /* 0x002fea0003800000 */
.L_x_160:
[----:B------:R-:W-:-:S04]  /*2ea0*/  UIADD3 UR4, UPT, UPT, UR29, 0x1, URZ ;  /* 0x000000011d047890 */ /* 0x000fc8000fffe0ff */
[----:B------:R-:W-:-:S04]  /*2eb0*/  UISETP.NE.AND UP0, UPT, UR4, 0x6, UPT ;  /* 0x000000060400788c */ /* 0x000fc8000bf05270 */
[----:B------:R-:W-:Y:S02]  /*2ec0*/  USEL UR6, URZ, 0x1, UP0 ;  /* 0x00000001ff067887 */ /* 0x000fe40008000000 */
[----:B------:R-:W-:-:S04]  /*2ed0*/  USEL UR4, UR4, URZ, UP0 ;  /* 0x000000ff04047287 */ /* 0x000fc80008000000 */
[----:B------:R-:W-:Y:S01]  /*2ee0*/  ULEA UR5, UR4, UR21, 0x3 ;  /* 0x0000001504057291 */ /* 0x000fe2000f8e18ff */
[----:B-1----:R-:W-:-:S04]  /*2ef0*/  LOP3.LUT R2, R12, UR6, RZ, 0x3c, !PT ;  /* 0x000000060c027c12 */ /* 0x002fc8000f8e3cff */
[----:B------:R-:W-:-:S04]  /*2f00*/  SHF.L.U32 R3, R2, 0x1f, RZ ;  /* 0x0000001f02037819 */ /* 0x000fc800000006ff */
[----:B------:R-:W1:Y:S02]  /*2f10*/  SYNCS.PHASECHK.TRANS64.TRYWAIT P0, [UR5], R3 ;  /* 0x00000003ff0075a7 */ /* 0x000e640008001105 */
[----:B-1----:R-:W-:Y:S05]  /*2f20*/  @!P0 BRA `(.L_x_48) ;  /* 0x0000006000e88947 */ /* 0x002fea0003800000 */
.L_x_162:
[----:B------:R-:W-:-:S04]  /*2f30*/  UIADD3 UR4, UPT, UPT, UR4, 0x1, URZ ;  /* 0x0000000104047890 */ /* 0x000fc8000fffe0ff */
[----:B------:R-:W-:-:S04]  /*2f40*/  UISETP.NE.AND UP0, UPT, UR4, 0x6, UPT ;  /* 0x000000060400788c */ /* 0x000fc8000bf05270 */
[----:B------:R-:W-:Y:S02]  /*2f50*/  USEL UR6, URZ, 0x1, UP0 ;  /* 0x00000001ff067887 */ /* 0x000fe40008000000 */
[----:B------:R-:W-:-:S04]  /*2f60*/  USEL UR4, UR4, URZ, UP0 ;  /* 0x000000ff04047287 */ /* 0x000fc80008000000 */
[----:B------:R-:W-:Y:S01]  /*2f70*/  ULEA UR5, UR4, UR21, 0x3 ;  /* 0x0000001504057291 */ /* 0x000fe2000f8e18ff */
[----:B------:R-:W-:-:S04]  /*2f80*/  LOP3.LUT R2, R2, UR6, RZ, 0x3c, !PT ;  /* 0x0000000602027c12 */ /* 0x000fc8000f8e3cff */
[----:B-1----:R-:W-:-:S04]  /*2f90*/  SHF.L.U32 R3, R2, 0x1f, RZ ;  /* 0x0000001f02037819 */ /* 0x002fc800000006ff */
[----:B------:R-:W1:Y:S02]  /*2fa0*/  SYNCS.PHASECHK.TRANS64.TRYWAIT P0, [UR5], R3 ;  /* 0x00000003ff0075a7 */ /* 0x000e640008001105 */
[----:B-1----:R-:W-:Y:S05]  /*2fb0*/  @!P0 BRA `(.L_x_49) ;  /* 0x0000006000dc8947 */ /* 0x002fea0003800000 */
.L_x_164:
        /* <DEDUP_REMOVED lines=9> */
.L_x_166:
        /* <DEDUP_REMOVED lines=9> */
.L_x_168:
[----:B------:R-:W-:-:S04]  /*30e0*/  UIADD3 UR4, UPT, UPT, UR4, 0x1, URZ ;  /* 0x0000000104047890 */ /* 0x000fc8000fffe0ff */
[----:B------:R-:W-:-:S04]  /*30f0*/  UISETP.NE.AND UP0, UPT, UR4, 0x6, UPT ;  /* 0x000000060400788c */ /* 0x000fc8000bf05270 */
[----:B------:R-:W-:Y:S02]  /*3100*/  USEL UR5, URZ, 0x1, UP0 ;  /* 0x00000001ff057887 */ /* 0x000fe40008000000 */
[----:B------:R-:W-:-:S04]  /*3110*/  USEL UR4, UR4, URZ, UP0 ;  /* 0x000000ff04047287 */ /* 0x000fc80008000000 */
[----:B------:R-:W-:Y:S01]  /*3120*/  ULEA UR4, UR4, UR21, 0x3 ;  /* 0x0000001504047291 */ /* 0x000fe2000f8e18ff */
[----:B------:R-:W-:-:S04]  /*3130*/  LOP3.LUT R2, R2, UR5, RZ, 0x3c, !PT ;  /* 0x0000000502027c12 */ /* 0x000fc8000f8e3cff */
[----:B------:R-:W-:Y:S01]  /*3140*/  SHF.L.U32 R2, R2, 0x1f, RZ ;  /* 0x0000001f02027819 */ /* 0x000fe200000006ff */
[----:B-1----:R-:W-:-:S07]  /*3150*/  IMAD.U32 R0, RZ, RZ, UR4 ;  /* 0x00000004ff007e24 */ /* 0x002fce000f8e00ff */
.L_x_52:
[----:B-1----:R1:W2:Y:S02]  /*3160*/  SYNCS.PHASECHK.TRANS64.TRYWAIT P0, [R0+URZ], R2 ;  /* 0x00000002000075a7 */ /* 0x0022a400080011ff */
[----:B--2---:R-:W-:Y:S05]  /*3170*/  @!P0 NANOSLEEP.SYNCS 0x989680 ;  /* 0x009896800000895d */ /* 0x004fea0003900000 */
[----:B------:R-:W2:Y:S02]  /*3180*/  @!P0 SYNCS.PHASECHK.TRANS64 P0, [R0+URZ], R2 ;  /* 0x00000002000085a7 */ /* 0x000ea400080010ff */
[----:B--2---:R-:W-:Y:S05]  /*3190*/  @P0 EXIT ;  /* 0x000000000000094d */ /* 0x004fea0003800000 */
[----:B------:R-:W-:Y:S05]  /*31a0*/  BRA `(.L_x_52) ;  /* 0xfffffffc00ec7947 */ /* 0x000fea000383ffff */
.L_x_22:
[----:B------:R-:W-:-:S04]  /*31b0*/  UISETP.NE.AND UP0, UPT, UR52, URZ, UPT ;  /* 0x000000ff3400728c */ /* 0x000fc8000bf05270 */
[----:B------:R-:W-:-:S09]  /*31c0*/  UISETP.NE.OR UP0, UPT, UR22, 0x1, UP0 ;  /* 0x000000011600788c */ /* 0x000fd20008705670 */
[----:B------:R-:W-:Y:S05]  /*31d0*/  BRA.U UP0, `(.L_x_53) ;  /* 0x0000000500487547 */ /* 0x000fea000b800000 */
[----:B------:R-:W-:Y:S01]  /*31e0*/  ISETP.GE.U32.AND P2, PT, R0, 0x10, PT ;  /* 0x000000100000780c */ /* 0x000fe20003f46070 */
[----:B------:R-:W-:Y:S01]  /*31f0*/  IMAD.MOV.U32 R12, RZ, RZ, 0x1 ;  /* 0x00000001ff0c7424 */ /* 0x000fe200078e00ff */
[----:B------:R-:W-:Y:S02]  /*3200*/  CS2R R10, SRZ ;  /* 0x00000000000a7805 */ /* 0x000fe4000001ff00 */
[----:B------:R-:W-:Y:S01]  /*3210*/  CS2R R8, SRZ ;  /* 0x0000000000087805 */ /* 0x000fe2000001ff00 */
[----:B------:R-:W-:Y:S01]  /*3220*/  UMOV UR6, 0x400 ;  /* 0x0000040000067882 */ /* 0x000fe20000000000 */
[----:B------:R-:W-:Y:S01]  /*3230*/  UMOV UR5, URZ ;  /* 0x000000ff00057c82 */ /* 0x000fe20008000000 */
[----:B------:R-:W-:-:S12]  /*3240*/  ULEA UR6, UR52, UR6, 0x18 ;  /* 0x0000000634067291 */ /* 0x000fd8000f8ec0ff */
.L_x_57:
[----:B------:R-:W-:Y:S02]  /*3250*/  LEA R2, R8, UR6, 0x3 ;  /* 0x0000000608027c11 */ /* 0x000fe4000f8e18ff */
[----:B------:R-:W-:-:S03]  /*3260*/  SHF.L.U32 R4, R9, 0x1f, RZ ;  /* 0x0000001f09047819 */ /* 0x000fc600000006ff */
[----:B------:R-:W-:Y:S01]  /*3270*/  VIADD R5, R2, 0x120 ;  /* 0x0000012002057836 */ /* 0x000fe20000000000 */
[----:B------:R-:W1:Y:S02]  /*3280*/  SYNCS.PHASECHK.TRANS64.TRYWAIT P0, [R2+URZ+0x110], R4 ;  /* 0x00011004020075a7 */ /* 0x000e6400080011ff */
[----:B-1----:R-:W-:Y:S05]  /*3290*/  @!P0 BRA `(.L_x_54) ;  /* 0x00000060006c8947 */ /* 0x002fea0003800000 */
.L_x_169:
[----:B------:R-:W-:Y:S01]  /*32a0*/  ULEA UR4, UR5, UR6, 0x3 ;  /* 0x0000000605047291 */ /* 0x000fe2000f8e18ff */
[----:B-1----:R-:W-:Y:S01]  /*32b0*/  PRMT R2, RZ, 0x654, R5 ;  /* 0x00000654ff027816 */ /* 0x002fe20000000005 */
[----:B------:R-:W-:Y:S01]  /*32c0*/  @!P2 IMAD.MOV.U32 R4, RZ, RZ, 0x10 ;  /* 0x00000010ff04a424 */ /* 0x000fe200078e00ff */
[----:B------:R-:W-:Y:S01]  /*32d0*/  SHF.L.U32 R5, R12, 0x1f, RZ ;  /* 0x0000001f0c057819 */ /* 0x000fe200000006ff */
[----:B------:R-:W-:Y:S01]  /*32e0*/  UIADD3 UR7, UPT, UPT, UR4, 0xb0, URZ ;  /* 0x000000b004077890 */ /* 0x000fe2000fffe0ff */
[----:B------:R1:W-:Y:S05]  /*32f0*/  SYNCS.ARRIVE.TRANS64.RED.A1T0 RZ, [R2+URZ], RZ ;  /* 0x000000ff02ff79a7 */ /* 0x0003ea00081004ff */
[----:B------:R-:W-:Y:S01]  /*3300*/  IMAD.U32 R6, RZ, RZ, UR7 ;  /* 0x00000007ff067e24 */ /* 0x000fe2000f8e00ff */
[----:B------:R-:W2:Y:S04]  /*3310*/  SYNCS.PHASECHK.TRANS64.TRYWAIT P0, [UR4+0xc0], R5 ;  /* 0x0000c005ff0075a7 */ /* 0x000ea80008001104 */
[----:B------:R-:W-:Y:S01]  /*3320*/  PRMT R6, R0, 0x654, R6 ;  /* 0x0000065400067816 */ /* 0x000fe20000000006 */
[----:B-12---:R-:W-:Y:S06]  /*3330*/  @!P0 BRA `(.L_x_55) ;  /* 0x0000006000588947 */ /* 0x006fec0003800000 */
.L_x_171:
[----:B------:R-:W-:Y:S01]  /*3340*/  ULEA UR8, UR5, UR6, 0x4 ;  /* 0x0000000605087291 */ /* 0x000fe2000f8e20ff */
[----:B------:R-:W-:Y:S01]  /*3350*/  SEL R3, R6, R3, !P2 ;  /* 0x0000000306037207 */ /* 0x000fe20005000000 */
[----:B------:R-:W-:Y:S01]  /*3360*/  UIADD3 UR9, UPT, UPT, UR4, 0xb0, URZ ;  /* 0x000000b004097890 */ /* 0x000fe2000fffe0ff */
[----:B-1----:R-:W-:Y:S01]  /*3370*/  LEA R2, R11, UR6, 0x3 ;  /* 0x000000060b027c11 */ /* 0x002fe2000f8e18ff */
[----:B------:R-:W-:Y:S01]  /*3380*/  UIADD3 UR8, UPT, UPT, UR8, 0x140, URZ ;  /* 0x0000014008087890 */ /* 0x000fe2000fffe0ff */
[----:B------:R1:W-:Y:S01]  /*3390*/  @!P2 SYNCS.ARRIVE.TRANS64.RED RZ, [R3+URZ], R4 ;  /* 0x0000000403ffa9a7 */ /* 0x0003e200080004ff */
[----:B------:R-:W-:Y:S01]  /*33a0*/  UIADD3 UR4, UPT, UPT, UR5, 0x1, URZ ;  /* 0x0000000105047890 */ /* 0x000fe2000fffe0ff */
[----:B------:R-:W-:-:S03]  /*33b0*/  VIADD R8, R8, 0x1 ;  /* 0x0000000108087836 */ /* 0x000fc60000000000 */
[----:B------:R-:W-:Y:S02]  /*33c0*/  UISETP.NE.AND UP0, UPT, UR4, 0x2, UPT ;  /* 0x000000020400788c */ /* 0x000fe4000bf05270 */
[----:B------:R-:W-:Y:S01]  /*33d0*/  ISETP.NE.AND P0, PT, R8, 0x2, PT ;  /* 0x000000020800780c */ /* 0x000fe20003f05270 */
[----:B------:R-:W-:Y:S06]  /*33e0*/  UGETNEXTWORKID.BROADCAST [UR8], [UR9] ;  /* 0x00000000080073ca */ /* 0x000fec0008000100 */
[----:B------:R-:W-:Y:S02]  /*33f0*/  USEL UR7, URZ, 0x1, UP0 ;  /* 0x00000001ff077887 */ /* 0x000fe40008000000 */
[----:B------:R-:W-:-:S04]  /*3400*/  USEL UR5, UR4, URZ, UP0 ;  /* 0x000000ff04057287 */ /* 0x000fc80008000000 */
[----:B------:R-:W-:Y:S02]  /*3410*/  LOP3.LUT R12, R12, UR7, RZ, 0x3c, !PT ;  /* 0x000000070c0c7c12 */ /* 0x000fe4000f8e3cff */
[----:B-1----:R-:W-:-:S04]  /*3420*/  SHF.L.U32 R4, R10, 0x1f, RZ ;  /* 0x0000001f0a047819 */ /* 0x002fc800000006ff */
[----:B------:R-:W1:Y:S02]  /*3430*/  SYNCS.PHASECHK.TRANS64.TRYWAIT P1, [R2+URZ+0xb0], R4 ;  /* 0x0000b004020075a7 */ /* 0x000e6400080211ff */
[----:B-1----:R-:W-:Y:S05]  /*3440*/  @!P1 BRA `(.L_x_56) ;  /* 0x00000060002c9947 */ /* 0x002fea0003800000 */
.L_x_172:
[C---:B-1----:R-:W-:Y:S01]  /*3450*/  LEA R4, R11.reuse, UR6, 0x4 ;  /* 0x000000060b047c11 */ /* 0x042fe2000f8e20ff */
[----:B------:R-:W-:Y:S01]  /*3460*/  VIADD R2, R2, 0xc0 ;  /* 0x000000c002027836 */ /* 0x000fe20000000000 */
[----:B------:R-:W-:Y:S01]  /*3470*/  SEL R8, R8, RZ, P0 ;  /* 0x000000ff08087207 */ /* 0x000fe20000000000 */
[----:B------:R-:W-:-:S03]  /*3480*/  VIADD R11, R11, 0x1 ;  /* 0x000000010b0b7836 */ /* 0x000fc60000000000 */
[----:B------:R-:W1:Y:S01]  /*3490*/  LDS.128 R4, [R4+0x140] ;  /* 0x0001400004047984 */ /* 0x000e620000000c00 */
[----:B------:R-:W-:Y:S02]  /*34a0*/  PRMT R2, RZ, 0x654, R2 ;  /* 0x00000654ff027816 */ /* 0x000fe40000000002 */
[C---:B------:R-:W-:Y:S01]  /*34b0*/  ISETP.NE.AND P1, PT, R11.reuse, 0x2, PT ;  /* 0x000000020b00780c */ /* 0x040fe20003f25270 */
[----:B------:R-:W-:Y:S01]  /*34c0*/  @!PT LDS RZ, [RZ] ;  /* 0x00000000fffff984 */ /* 0x000fe20000000800 */
[----:B------:R-:W-:Y:S01]  /*34d0*/  @!PT LDS RZ, [RZ] ;  /* 0x00000000fffff984 */ /* 0x000fe20000000800 */
[----:B------:R-:W-:Y:S01]  /*34e0*/  @!PT LDS RZ, [RZ] ;  /* 0x00000000fffff984 */ /* 0x000fe20000000800 */
[----:B------:R-:W-:Y:S01]  /*34f0*/  @!PT LDS RZ, [RZ] ;  /* 0x00000000fffff984 */ /* 0x000fe20000000800 */
[----:B------:R2:W-:Y:S06]  /*3500*/  MEMBAR.ALL.CTA ;  /* 0x0000000000007992 */ /* 0x0005ec0000008000 */
[----:B--2---:R-:W2:Y:S01]  /*3510*/  FENCE.VIEW.ASYNC.S ;  /* 0x00000000000073c6 */ /* 0x004ea20000000000 */
[----:B------:R-:W-:Y:S01]  /*3520*/  SEL R11, R11, RZ, P1 ;  /* 0x000000ff0b0b7207 */ /* 0x000fe20000800000 */
[----:B--2---:R2:W-:Y:S01]  /*3530*/  SYNCS.ARRIVE.TRANS64.RED.A1T0 RZ, [R2+URZ], RZ ;  /* 0x000000ff02ff79a7 */ /* 0x0045e200081004ff */
[----:B-1----:R-:W-:-:S02]  /*3540*/  LOP3.LUT P3, RZ, R6, 0x1, RZ, 0xc0, !PT ;  /* 0x0000000106ff7812 */ /* 0x002fc4000786c0ff */
[----:B------:R-:W-:-:S04]  /*3550*/  SEL R4, RZ, 0x1, P1 ;  /* 0x00000001ff047807 */ /* 0x000fc80000800000 */
[----:B------:R-:W-:Y:S02]  /*3560*/  LOP3.LUT R10, R10, R4, RZ, 0x3c, !PT ;  /* 0x000000040a0a7212 */ /* 0x000fe400078e3cff */
[----:B--2---:R-:W-:-:S04]  /*3570*/  SEL R2, RZ, 0x1, P0 ;  /* 0x00000001ff027807 */ /* 0x004fc80000000000 */
[----:B------:R-:W-:Y:S01]  /*3580*/  LOP3.LUT R9, R9, R2, RZ, 0x3c, !PT ;  /* 0x0000000209097212 */ /* 0x000fe200078e3cff */
[----:B------:R-:W-:Y:S06]  /*3590*/  @P3 BRA `(.L_x_57) ;  /* 0xfffffffc002c3947 */ /* 0x000fec000383ffff */
[----:B------:R-:W-:Y:S01]  /*35a0*/  ULEA UR4, UR5, UR6, 0x3 ;  /* 0x0000000605047291 */ /* 0x000fe2000f8e18ff */
[----:B------:R-:W-:-:S08]  /*35b0*/  SHF.L.U32 R2, R12, 0x1f, RZ ;  /* 0x0000001f0c027819 */ /* 0x000fd000000006ff */
[----:B------:R-:W1:Y:S02]  /*35c0*/  SYNCS.PHASECHK.TRANS64 P0, [UR4+0xc0], R2 ;  /* 0x0000c002ff0075a7 */ /* 0x000e640008001004 */
[----:B-1----:R-:W-:Y:S05]  /*35d0*/  @P0 BRA `(.L_x_58) ;  /* 0x0000000000080947 */ /* 0x002fea0003800000 */
[----:B------:R-:W1:Y:S02]  /*35e0*/  SYNCS.PHASECHK.TRANS64.TRYWAIT P0, [UR4+0xc0], R2 ;  /* 0x0000c002ff0075a7 */ /* 0x000e640008001104 */
[----:B-1----:R-:W-:Y:S05]  /*35f0*/  @!P0 BRA `(.L_x_59) ;  /* 0x0000005c00d48947 */ /* 0x002fea0003800000 */
.L_x_58:
[----:B------:R-:W-:-:S04]  /*3600*/  UIADD3 UR7, UPT, UPT, UR5, 0x1, URZ ;  /* 0x0000000105077890 */ /* 0x000fc8000fffe0ff */
[----:B------:R-:W-:-:S04]  /*3610*/  UISETP.NE.AND UP0, UPT, UR7, 0x2, UPT ;  /* 0x000000020700788c */ /* 0x000fc8000bf05270 */
[----:B------:R-:W-:Y:S02]  /*3620*/  USEL UR8, URZ, 0x1, UP0 ;  /* 0x00000001ff087887 */ /* 0x000fe40008000000 */
[----:B------:R-:W-:-:S04]  /*3630*/  USEL UR7, UR7, URZ, UP0 ;  /* 0x000000ff07077287 */ /* 0x000fc80008000000 */
[----:B------:R-:W-:Y:S01]  /*3640*/  ULEA UR7, UR7, UR6, 0x3 ;  /* 0x0000000607077291 */ /* 0x000fe2000f8e18ff */
[----:B-1----:R-:W-:-:S04]  /*3650*/  LOP3.LUT R2, R12, UR8, RZ, 0x3c, !PT ;  /* 0x000000080c027c12 */ /* 0x002fc8000f8e3cff */
[----:B------:R-:W-:-:S04]  /*3660*/  SHF.L.U32 R0, R2, 0x1f, RZ ;  /* 0x0000001f02007819 */ /* 0x000fc800000006ff */
[----:B------:R-:W1:Y:S02]  /*3670*/  SYNCS.PHASECHK.TRANS64 P0, [UR7+0xc0], R0 ;  /* 0x0000c000ff0075a7 */ /* 0x000e640008001007 */
[----:B-1----:R-:W-:Y:S05]  /*3680*/  @P0 EXIT ;  /* 0x000000000000094d */ /* 0x002fea0003800000 */
[----:B------:R-:W-:Y:S02]  /*3690*/  SHF.L.U32 R2, R2, 0x1f, RZ ;  /* 0x0000001f02027819 */ /* 0x000fe400000006ff */
[----:B------:R-:W-:-:S07]  /*36a0*/  MOV R0, UR7 ;  /* 0x0000000700007c02 */ /* 0x000fce0008000f00 */
.L_x_60:
[----:B-1----:R1:W2:Y:S02]  /*36b0*/  SYNCS.PHASECHK.TRANS64.TRYWAIT P0, [R0+URZ+0xc0], R2 ;  /* 0x0000c002000075a7 */ /* 0x0022a400080011ff */
[----:B--2---:R-:W-:Y:S05]  /*36c0*/  @!P0 NANOSLEEP.SYNCS 0x989680 ;  /* 0x009896800000895d */ /* 0x004fea0003900000 */
[----:B------:R-:W2:Y:S02]  /*36d0*/  @!P0 SYNCS.PHASECHK.TRANS64 P0, [R0+URZ+0xc0], R2 ;  /* 0x0000c002000085a7 */ /* 0x000ea400080010ff */
[----:B--2---:R-:W-:Y:S05]  /*36e0*/  @P0 EXIT ;  /* 0x000000000000094d */ /* 0x004fea0003800000 */
[----:B------:R-:W-:Y:S05]  /*36f0*/  BRA `(.L_x_60) ;  /* 0xfffffffc00ec7947 */ /* 0x000fea000383ffff */
.L_x_53:
[----:B------:R-:W-:Y:S05]  /*3700*/  BRA.U UP4, `(.L_x_61) ;  /* 0x0000001504487547 */ /* 0x000fea000b800000 */
[----:B------:R-:W-:Y:S01]  /*3710*/  UMOV UR4, 0x40 ;  /* 0x0000004000047882 */ /* 0x000fe20000000000 */
[----:B------:R-:W-:Y:S01]  /*3720*/  NOP ;  /* 0x0000000000007918 */ /* 0x000fe20000000000 */
[----:B------:R-:W-:Y:S01]  /*3730*/  ULEA UR5, UR52, UR4, 0x18 ;  /* 0x0000000434057291 */ /* 0x000fe2000f8ec0ff */
[----:B------:R-:W-:Y:S02]  /*3740*/  UMOV UR6, 0x400 ;  /* 0x0000040000067882 */ /* 0x000fe40000000000 */
[----:B------:R-:W-:-:S06]  /*3750*/  ULEA UR6, UR52, UR6, 0x18 ;  /* 0x0000000634067291 */ /* 0x000fcc000f8ec0ff */
[----:B------:R-:W1:Y:S02]  /*3760*/  LDS.U8 R0, [UR5+0x1c] ;  /* 0x00001c05ff007984 */ /* 0x000e640008000000 */
[----:B-1----:R-:W-:-:S13]  /*3770*/  ISETP.NE.AND P0, PT, R0, RZ, PT ;  /* 0x000000ff0000720c */ /* 0x002fda0003f05270 */
[----:B------:R-:W-:Y:S05]  /*3780*/  @P0 BRA `(.L_x_62) ;  /* 0x0000000400080947 */ /* 0x000fea0003800000 */
[----:B------:R-:W-:Y:S02]  /*3790*/  UISETP.NE.U32.AND UP1, UPT, UR68, 0x1, UPT ;  /* 0x000000014400788c */ /* 0x000fe4000bf25070 */
[----:B------:R-:W-:-:S07]  /*37a0*/  UIADD3 UR7, UPT, UPT, UR5, 0x8, URZ ;  /* 0x0000000805077890 */ /* 0x000fce000fffe0ff */
[----:B------:R-:W-:Y:S05]  /*37b0*/  BRA.U !UP1, `(.L_x_63) ;  /* 0x00000001099c7547 */ /* 0x000fea000b800000 */
[----:B------:R-:W-:Y:S01]  /*37c0*/  ELECT P0, URZ, PT ;  /* 0x0000000000ff782f */ /* 0x000fe20003800000 */
[----:B------:R-:W-:-:S12]  /*37d0*/  BSSY B0, `(.L_x_63) ;  /* 0x0000025000007945 */ /* 0x000fd80003800000 */
[----:B------:R-:W-:Y:S05]  /*37e0*/  @!P0 BRA `(.L_x_64) ;  /* 0x00000000008c8947 */ /* 0x000fea0003800000 */
[----:B------:R-:W-:-:S05]  /*37f0*/  UMOV UR4, 0x10 ;  /* 0x0000001000047882 */ /* 0x000fca0000000000 */
[----:B------:R-:W-:Y:S04]  /*3800*/  DEPBAR.LE SB1, 0x36 ;  /* 0x00009d800000791a */ /* 0x000fe80000000000 */
[----:B------:R-:W1:Y:S02]  /*3810*/  UTCATOMSWS.2CTA.FIND_AND_SET.ALIGN UP0, UR4, UR4 ;  /* 0x00000004000475e3 */ /* 0x000e640008200800 */
[----:B-1----:R-:W-:Y:S01]  /*3820*/  MOV R10, UR4 ;  /* 0x00000004000a7c02 */ /* 0x002fe20008000f00 */
[----:B------:R-:W-:Y:S06]  /*3830*/  BRA.U UP0, `(.L_x_65) ;  /* 0x0000000100187547 */ /* 0x000fec000b800000 */
.L_x_66:
[----:B------:R-:W-:Y:S05]  /*3840*/  NANOSLEEP 0x64 ;  /* 0x000000640000795d */ /* 0x000fea0003800000 */
[----:B------:R-:W-:-:S05]  /*3850*/  UMOV UR4, 0x10 ;  /* 0x0000001000047882 */ /* 0x000fca0000000000 */
[----:B------:R-:W-:Y:S04]  /*3860*/  DEPBAR.LE SB1, 0x36 ;  /* 0x00009d800000791a */ /* 0x000fe80000000000 */
[----:B------:R-:W1:Y:S02]  /*3870*/  UTCATOMSWS.2CTA.FIND_AND_SET.ALIGN UP0, UR4, UR4 ;  /* 0x00000004000475e3 */ /* 0x000e640008200800 */
[----:B-1----:R-:W-:Y:S01]  /*3880*/  MOV R10, UR4 ;  /* 0x00000004000a7c02 */ /* 0x002fe20008000f00 */
[----:B------:R-:W-:Y:S05]  /*3890*/  BRA.U !UP0, `(.L_x_66) ;  /* 0xfffffffd08e87547 */ /* 0x000fea000b83ffff */
.L_x_65:
[----:B------:R-:W1:Y:S01]  /*38a0*/  LDS R6, [UR5+0x10] ;  /* 0x00001005ff067984 */ /* 0x000e620008000800 */
[----:B------:R-:W-:Y:S01]  /*38b0*/  IMAD.U32 R0, RZ, RZ, UR6 ;  /* 0x00000006ff007e24 */ /* 0x000fe2000f8e00ff */
[----:B------:R-:W-:-:S03]  /*38c0*/  MOV R4, UR69 ;  /* 0x0000004500047c02 */ /* 0x000fc60008000f00 */
[----:B------:R-:W-:Y:S01]  /*38d0*/  VIADD R0, R0, 0x160 ;  /* 0x0000016000007836 */ /* 0x000fe20000000000 */
[----:B-1----:R-:W-:-:S04]  /*38e0*/  SHF.L.U32 R6, R6, 0x1f, RZ ;  /* 0x0000001f06067819 */ /* 0x002fc800000006ff */
[----:B------:R-:W1:Y:S02]  /*38f0*/  SYNCS.PHASECHK.TRANS64.TRYWAIT P0, [UR5+0x8], R6 ;  /* 0x00000806ff0075a7 */ /* 0x000e640008001105 */
[----:B-1----:R-:W-:Y:S05]  /*3900*/  @P0 BRA `(.L_x_67) ;  /* 0x0000000000080947 */ /* 0x002fea0003800000 */
[----:B------:R-:W1:Y:S02]  /*3910*/  SYNCS.PHASECHK.TRANS64.TRYWAIT P0, [UR5+0x8], R6 ;  /* 0x00000806ff0075a7 */ /* 0x000e640008001105 */
[----:B-1----:R-:W-:Y:S05]  /*3920*/  @!P0 BRA `(.L_x_68) ;  /* 0x0000005c00208947 */ /* 0x002fea0003800000 */
.L_x_67:
[----:B------:R-:W-:Y:S01]  /*3930*/  PRMT R4, R4, 0x654, R0 ;  /* 0x0000065404047816 */ /* 0x000fe20000000000 */
[----:B------:R-:W-:Y:S01]  /*3940*/  HFMA2 R0, -RZ, RZ, 0, 5.9604644775390625e-08 ;  /* 0x00000001ff007431 */ /* 0x000fe200000001ff */
[----:B------:R-:W-:Y:S01]  /*3950*/  UPRMT UR4, UR69, 0x654, UR7 ;  /* 0x0000065445047896 */ /* 0x000fe20008000007 */
[----:B------:R-:W-:Y:S02]  /*3960*/  IMAD.MOV.U32 R8, RZ, RZ, 0xffff ;  /* 0x0000ffffff087424 */ /* 0x000fe400078e00ff */
[----:B-1----:R-:W-:Y:S02]  /*3970*/  IMAD.MOV.U32 R6, RZ, RZ, 0x4 ;  /* 0x00000004ff067424 */ /* 0x002fe400078e00ff */
[----:B------:R-:W-:Y:S01]  /*3980*/  IMAD.SHL.U32 R9, R10, 0x20, RZ ;  /* 0x000000200a097824 */ /* 0x000fe200078e00ff */
[----:B------:R-:W-:Y:S02]  /*3990*/  MOV R5, UR4 ;  /* 0x0000000400057c02 */ /* 0x000fe40008000f00 */
[-C--:B------:R-:W-:Y:S01]  /*39a0*/  SHF.L.U32 R8, R8, R10.reuse, RZ ;  /* 0x0000000a08087219 */ /* 0x080fe200000006ff */
[----:B------:R1:W-:Y:S01]  /*39b0*/  SYNCS.ARRIVE.TRANS64.RED RZ, [UR4], R6 ;  /* 0x00000006ffff79a7 */ /* 0x0003e20008000404 */
[----:B------:R-:W-:Y:S01]  /*39c0*/  SHF.L.U32 R7, R0, R10, RZ ;  /* 0x0000000a00077219 */ /* 0x000fe200000006ff */
[----:B------:R1:W-:Y:S04]  /*39d0*/  STS [UR6+0x160], R9 ;  /* 0x00016009ff007988 */ /* 0x0003e80008000806 */
[----:B------:R1:W-:Y:S04]  /*39e0*/  STAS [R4.64], R10 ;  /* 0x0000000a04007dbd */ /* 0x0003e8000c0008ff */
[----:B------:R1:W-:Y:S04]  /*39f0*/  ATOMS.OR RZ, [UR5+0x14], R8 ;  /* 0x00001408ffff798c */ /* 0x0003e8000b000005 */
[----:B------:R1:W-:Y:S04]  /*3a00*/  ATOMS.OR RZ, [UR5+0x18], R7 ;  /* 0x00001807ffff798c */ /* 0x0003e8000b000005 */
[----:B------:R1:W-:Y:S02]  /*3a10*/  ATOMS.XOR RZ, [UR5+0x10], R0 ;  /* 0x00001000ffff798c */ /* 0x0003e4000b800005 */
.L_x_64:
[----:B------:R-:W-:Y:S05]  /*3a20*/  BSYNC B0 ;  /* 0x0000000000007941 */ /* 0x000fea0003800000 */
.L_x_63:
[----:B------:R-:W-:Y:S05]  /*3a30*/  BRA.U UP1, `(.L_x_69) ;  /* 0x00000001016c7547 */ /* 0x000fea000b800000 */
[----:B------:R-:W-:-:S03]  /*3a40*/  UMOV UR4, 0xffffffff ;  /* 0xffffffff00047882 */ /* 0x000fc60000000000 */
[----:B------:R-:W-:Y:S05]  /*3a50*/  BRA.DIV UR4, `(.L_x_70) ;  /* 0x0000005a04ec7947 */ /* 0x000fea000b800000 */
[----:B------:R-:W-:-:S13]  /*3a60*/  ELECT P0, URZ, PT ;  /* 0x0000000000ff782f */ /* 0x000fda0003800000 */
.L_x_176:
[----:B------:R-:W-:Y:S05]  /*3a70*/  @!P0 BRA `(.L_x_69) ;  /* 0x00000000005c8947 */ /* 0x000fea0003800000 */
[----:B-1----:R-:W1:Y:S02]  /*3a80*/  LDS R4, [UR5+0x10] ;  /* 0x00001005ff047984 */ /* 0x002e640008000800 */
[----:B-1----:R-:W-:-:S04]  /*3a90*/  SHF.L.U32 R4, R4, 0x1f, RZ ;  /* 0x0000001f04047819 */ /* 0x002fc800000006ff */
[----:B------:R-:W1:Y:S02]  /*3aa0*/  SYNCS.PHASECHK.TRANS64.TRYWAIT P0, [UR5+0x8], R4 ;  /* 0x00000804ff0075a7 */ /* 0x000e640008001105 */
[----:B-1----:R-:W-:Y:S05]  /*3ab0*/  @P0 BRA `(.L_x_71) ;  /* 0x0000000000080947 */ /* 0x002fea0003800000 */
[----:B------:R-:W1:Y:S02]  /*3ac0*/  SYNCS.PHASECHK.TRANS64.TRYWAIT P0, [UR5+0x8], R4 ;  /* 0x00000804ff0075a7 */ /* 0x000e640008001105 */
[----:B-1----:R-:W-:Y:S05]  /*3ad0*/  @!P0 BRA `(.L_x_72) ;  /* 0x0000005800f08947 */ /* 0x002fea0003800000 */
.L_x_71:
[----:B------:R-:W2:Y:S01]  /*3ae0*/  LDS R6, [UR6+0x160] ;  /* 0x00016006ff067984 */ /* 0x000ea20008000800 */
[----:B-1----:R-:W-:Y:S02]  /*3af0*/  HFMA2 R0, -RZ, RZ, 0, 5.9604644775390625e-08 ;  /* 0x00000001ff007431 */ /* 0x002fe400000001ff */
[----:B------:R-:W-:Y:S01]  /*3b00*/  IMAD.MOV.U32 R4, RZ, RZ, 0xffff ;  /* 0x0000ffffff047424 */ /* 0x000fe200078e00ff */
[----:B------:R-:W-:Y:S01]  /*3b10*/  UPRMT UR4, UR69, 0x654, UR7 ;  /* 0x0000065445047896 */ /* 0x000fe20008000007 */
[----:B--2---:R-:W-:-:S03]  /*3b20*/  IMAD.SHL.U32 R5, R6, 0x20, RZ ;  /* 0x0000002006057824 */ /* 0x004fc600078e00ff */
[-C--:B------:R-:W-:Y:S02]  /*3b30*/  SHF.L.U32 R4, R4, R6.reuse, RZ ;  /* 0x0000000604047219 */ /* 0x080fe400000006ff */
[----:B------:R-:W-:Y:S01]  /*3b40*/  SHF.L.U32 R6, R0, R6, RZ ;  /* 0x0000000600067219 */ /* 0x000fe200000006ff */
[----:B------:R2:W-:Y:S04]  /*3b50*/  STS [UR6+0x160], R5 ;  /* 0x00016005ff007988 */ /* 0x0005e80008000806 */
[----:B------:R2:W-:Y:S04]  /*3b60*/  ATOMS.OR RZ, [UR5+0x14], R4 ;  /* 0x00001404ffff798c */ /* 0x0005e8000b000005 */
[----:B------:R2:W-:Y:S01]  /*3b70*/  ATOMS.OR RZ, [UR5+0x18], R6 ;  /* 0x00001806ffff798c */ /* 0x0005e2000b000005 */
[----:B------:R-:W-:Y:S03]  /*3b80*/  SYNCS.ARRIVE.TRANS64.RED.A1T0 RZ, [UR4], RZ ;  /* 0x000000ffffff79a7 */ /* 0x000fe60008100404 */
[----:B------:R2:W-:Y:S01]  /*3b90*/  ATOMS.XOR RZ, [UR5+0x10], R0 ;  /* 0x00001000ffff798c */ /* 0x0005e2000b800005 */
[----:B------:R-:W-:Y:S05]  /*3ba0*/  BRA `(.L_x_69) ;  /* 0x0000000000107947 */ /* 0x000fea0003800000 */
.L_x_62:
[----:B------:R-:W-:Y:S02]  /*3bb0*/  MOV R0, 0xffffffff ;  /* 0xffffffff00007802 */ /* 0x000fe40000000f00 */
[----:B------:R-:W-:-:S03]  /*3bc0*/  MOV R4, 0x3bf0 ;  /* 0x00003bf000047802 */ /* 0x000fc60000000f00 */
[----:B------:R1:W-:Y:S04]  /*3bd0*/  STS [UR6+0x160], R0 ;  /* 0x00016000ff007988 */ /* 0x0003e80008000806 */
[----:B-1---5:R-:W-:Y:S05]  /*3be0*/  CALL.REL.NOINC `($__internal_1_$__cuda_sm10x_tcgen05_guardrail_trap_phase_invalid_during_alloc) ;  /* 0x0000006000c47944 */ /* 0x022fea0003c00000 */
.L_x_69:
[----:B------:R-:W-:Y:S05]  /*3bf0*/  WARPSYNC.ALL ;  /* 0x0000000000007948 */ /* 0x000fea0003800000 */
[----:B------:R-:W3:Y:S01]  /*3c00*/  S2UR UR4, SR_CgaCtaId ;  /* 0x00000000000479c3 */ /* 0x000ee20000008800 */
[----:B------:R-:W-:Y:S01]  /*3c10*/  UMOV UR41, 0x400 ;  /* 0x0000040000297882 */ /* 0x000fe20000000000 */
[----:B------:R-:W-:-:S06]  /*3c20*/  NOP ;  /* 0x0000000000007918 */ /* 0x000fcc0000000000 */
[----:B------:R-:W-:Y:S06]  /*3c30*/  BAR.ARV 0x6, 0xa0 ;  /* 0x0182800000007b1d */ /* 0x000fec0000002000 */
[----:B------:R-:W4:Y:S01]  /*3c40*/  LDCU UR6, c[0x0][0x38c] ;  /* 0x00007180ff0677ac */ /* 0x000f220008000800 */
[----:B------:R-:W-:Y:S01]  /*3c50*/  LOP3.LUT R3, R3, 0xffff, RZ, 0xc0, !PT ;  /* 0x0000ffff03037812 */ /* 0x000fe200078ec0ff */
[----:B-1----:R-:W-:Y:S01]  /*3c60*/  IMAD.MOV.U32 R9, RZ, RZ, 0x1 ;  /* 0x00000001ff097424 */ /* 0x002fe200078e00ff */
[----:B------:R-:W-:Y:S01]  /*3c70*/  LOP3.LUT R2, R2, 0xffff, RZ, 0xc0, !PT ;  /* 0x0000ffff02027812 */ /* 0x000fe200078ec0ff */
[----:B------:R-:W-:Y:S01]  /*3c80*/  IMAD.MOV.U32 R8, RZ, RZ, RZ ;  /* 0x000000ffff087224 */ /* 0x000fe200078e00ff */
[----:B------:R-:W-:Y:S01]  /*3c90*/  R2UR UR43, R3 ;  /* 0x00000000032b72ca */ /* 0x000fe200000e0000 */
[----:B------:R-:W-:Y:S01]  /*3ca0*/  UMOV UR47, URZ ;  /* 0x000000ff002f7c82 */ /* 0x000fe20008000000 */
[----:B------:R-:W-:-:S02]  /*3cb0*/  R2UR UR65, R2 ;  /* 0x00000000024172ca */ /* 0x000fc400000e0000 */
[----:B------:R-:W-:Y:S01]  /*3cc0*/  CS2R R2, SRZ ;  /* 0x0000000000027805 */ /* 0x000fe2000001ff00 */
[----:B------:R-:W-:Y:S01]  /*3cd0*/  UMOV UR38, URZ ;  /* 0x000000ff00267c82 */ /* 0x000fe20008000000 */
[----:B---3--:R-:W-:Y:S01]  /*3ce0*/  ULEA UR41, UR4, UR41, 0x18 ;  /* 0x0000002904297291 */ /* 0x008fe2000f8ec0ff */
[----:B------:R-:W-:Y:S01]  /*3cf0*/  UMOV UR37, URZ ;  /* 0x000000ff00257c82 */ /* 0x000fe20008000000 */
[----:B------:R-:W-:Y:S02]  /*3d00*/  UISETP.NE.AND UP3, UPT, UR68, URZ, UPT ;  /* 0x000000ff4400728c */ /* 0x000fe4000bf65270 */
[----:B------:R-:W-:Y:S02]  /*3d10*/  UIADD3 UR5, UPT, UPT, UR41, 0x8400, URZ ;  /* 0x0000840029057890 */ /* 0x000fe4000fffe0ff */
[----:B------:R-:W-:-:S03]  /*3d20*/  UIADD3 UR4, UPT, UPT, UR41, 0x20400, URZ ;  /* 0x0002040029047890 */ /* 0x000fc6000fffe0ff */
[----:B--2---:R-:W1:Y:S01]  /*3d30*/  LDS R0, [UR41+0x160] ;  /* 0x00016029ff007984 */ /* 0x004e620008000800 */
[----:B----4-:R-:W-:Y:S02]  /*3d40*/  UIADD3 UR6, UPT, UPT, UR6, 0x3f, URZ ;  /* 0x0000003f06067890 */ /* 0x010fe4000fffe0ff */
[----:B------:R-:W-:Y:S02]  /*3d50*/  USHF.R.U32.HI UR5, URZ, 0x4, UR5 ;  /* 0x00000004ff057899 */ /* 0x000fe40008011605 */
[----:B------:R-:W-:Y:S02]  /*3d60*/  USHF.R.S32.HI UR64, URZ, 0x1f, UR6 ;  /* 0x0000001fff407899 */ /* 0x000fe40008011406 */
[----:B------:R-:W-:Y:S02]  /*3d70*/  USHF.R.U32.HI UR4, URZ, 0x4, UR4 ;  /* 0x00000004ff047899 */ /* 0x000fe40008011604 */
[----:B------:R-:W-:Y:S02]  /*3d80*/  ULEA.HI UR64, UR64, UR6, URZ, 0x6 ;  /* 0x0000000640407291 */ /* 0x000fe4000f8f30ff */
[----:B------:R-:W-:-:S02]  /*3d90*/  ULOP3.LUT UR5, UR5, 0x3fff, URZ, 0xc0, !UPT ;  /* 0x00003fff05057892 */ /* 0x000fc4000f8ec0ff */
[----:B------:R-:W-:Y:S02]  /*3da0*/  USHF.R.S32.HI UR64, URZ, 0x6, UR64 ;  /* 0x00000006ff407899 */ /* 0x000fe40008011440 */
[----:B------:R-:W-:Y:S02]  /*3db0*/  ULOP3.LUT UR45, UR4, 0x3fff, URZ, 0xc0, !UPT ;  /* 0x00003fff042d7892 */ /* 0x000fe4000f8ec0ff */
[----:B------:R-:W-:Y:S01]  /*3dc0*/  UISETP.LT.AND UP0, UPT, UR64, 0x1, UPT ;  /* 0x000000014000788c */ /* 0x000fe2000bf01270 */
[----:B------:R-:W-:Y:S01]  /*3dd0*/  UMOV UR62, 0x0 ;  /* 0x00000000003e7882 */ /* 0x000fe20000000000 */
        /* <DEDUP_REMOVED lines=9> */
[----:B------:R-:W-:-:S02]  /*3e70*/  ULOP3.LUT UR44, UR5, 0x10000, URZ, 0xfc, !UPT ;  /* 0x00010000052c7892 */ /* 0x000fc4000f8efcff */
[----:B------:R-:W-:Y:S02]  /*3e80*/  ULOP3.LUT UR45, UR45, 0x10000, URZ, 0xfc, !UPT ;  /* 0x000100002d2d7892 */ /* 0x000fe4000f8efcff */
[----:B------:R-:W-:Y:S01]  /*3e90*/  USEL UR66, UR64, 0x1, !UP0 ;  /* 0x0000000140427887 */ /* 0x000fe2000c000000 */
[----:B------:R-:W-:Y:S01]  /*3ea0*/  UMOV UR52, 0x0 ;  /* 0x0000000000347882 */ /* 0x000fe20000000000 */
[----:B------:R-:W-:Y:S01]  /*3eb0*/  UMOV UR53, 0x8200910 ;  /* 0x0820091000357882 */ /* 0x000fe20000000000 */
[----:B------:R-:W-:Y:S01]  /*3ec0*/  UMOV UR50, 0x0 ;  /* 0x0000000000327882 */ /* 0x000fe20000000000 */
[----:B------:R-:W-:Y:S01]  /*3ed0*/  UMOV UR51, 0x8200910 ;  /* 0x0820091000337882 */ /* 0x000fe20000000000 */
[----:B------:R-:W-:Y:S01]  /*3ee0*/  UMOV UR48, 0x0 ;  /* 0x0000000000307882 */ /* 0x000fe20000000000 */
[----:B-1----:R-:W-:Y:S01]  /*3ef0*/  R2UR UR67, R0 ;  /* 0x00000000004372ca */ /* 0x002fe200000e0000 */
[----:B------:R-:W-:-:S14]  /*3f00*/  UMOV UR49, 0x8200910 ;  /* 0x0820091000317882 */ /* 0x000fdc0000000000 */
.L_x_80:
[C---:B------:R-:W-:Y:S02]  /*3f10*/  LEA R0, R8.reuse, UR41, 0x3 ;  /* 0x0000002908007c11 */ /* 0x040fe4000f8e18ff */
[----:B------:R-:W-:Y:S02]  /*3f20*/  SHF.L.U32 R4, R3, 0x1f, RZ ;  /* 0x0000001f03047819 */ /* 0x000fe400000006ff */
[----:B------:R-:W-:Y:S02]  /*3f30*/  LEA R5, R8, UR41, 0x4 ;  /* 0x0000002908057c11 */ /* 0x000fe4000f8e20ff */
[----:B------:R-:W1:Y:S02]  /*3f40*/  SYNCS.PHASECHK.TRANS64.TRYWAIT P0, [R0+URZ+0xb0], R4 ;  /* 0x0000b004000075a7 */ /* 0x000e6400080011ff */
[----:B-1-3--:R-:W-:Y:S05]  /*3f50*/  @!P0 BRA `(.L_x_73) ;  /* 0x0000005400e88947 */ /* 0x00afea0003800000 */
.L_x_177:
[----:B-1----:R-:W1:Y:S01]  /*3f60*/  LDS.128 R4, [R5+0x140] ;  /* 0x0001400005047984 */ /* 0x002e620000000c00 */
[----:B------:R-:W-:Y:S02]  /*3f70*/  VIADD R0, R0, 0xc0 ;  /* 0x000000c000007836 */ /* 0x000fe40000000000 */
[----:B------:R-:W-:Y:S01]  /*3f80*/  VIADD R8, R8, 0x1 ;  /* 0x0000000108087836 */ /* 0x000fe20000000000 */
[----:B------:R-:W-:Y:S01]  /*3f90*/  @!PT LDS RZ, [RZ] ;  /* 0x00000000fffff984 */ /* 0x000fe20000000800 */
[----:B------:R-:W-:Y:S01]  /*3fa0*/  @!PT LDS RZ, [RZ] ;  /* 0x00000000fffff984 */ /* 0x000fe20000000800 */
[----:B------:R-:W-:Y:S01]  /*3fb0*/  @!PT LDS RZ, [RZ] ;  /* 0x00000000fffff984 */ /* 0x000fe20000000800 */
[----:B------:R-:W-:Y:S01]  /*3fc0*/  @!PT LDS RZ, [RZ] ;  /* 0x00000000fffff984 */ /* 0x000fe20000000800 */
[----:B------:R2:W-:Y:S06]  /*3fd0*/  MEMBAR.ALL.CTA ;  /* 0x0000000000007992 */ /* 0x0005ec0000008000 */
[----:B--2---:R-:W2:Y:S01]  /*3fe0*/  FENCE.VIEW.ASYNC.S ;  /* 0x00000000000073c6 */ /* 0x004ea20000000000 */
[----:B------:R-:W-:-:S04]  /*3ff0*/  PRMT R0, RZ, 0x654, R0 ;  /* 0x00000654ff007816 */ /* 0x000fc80000000000 */
[----:B--2---:R2:W-:Y:S01]  /*4000*/  SYNCS.ARRIVE.TRANS64.RED.A1T0 RZ, [R0+URZ], RZ ;  /* 0x000000ff00ff79a7 */ /* 0x0045e200081004ff */
[----:B-1----:R-:W-:Y:S01]  /*4010*/  LOP3.LUT P1, RZ, R6, 0x1, RZ, 0xc0, !PT ;  /* 0x0000000106ff7812 */ /* 0x002fe2000782c0ff */
[----:B--2---:R-:W-:-:S12]  /*4020*/  BRA.U UP3, `(.L_x_74) ;  /* 0x0000000503587547 */ /* 0x004fd8000b800000 */
[----:B------:R-:W1:Y:S01]  /*4030*/  LDCU UR4, c[0x0][0x38c] ;  /* 0x00007180ff0477ac */ /* 0x000e620008000800 */
[----:B------:R-:W-:Y:S02]  /*4040*/  PLOP3.LUT P2, PT, PT, PT, PT, 0x80, 0x8 ;  /* 0x000000000008781c */ /* 0x000fe40003f4f070 */
[----:B------:R-:W-:Y:S01]  /*4050*/  SHF.L.U32 R4, R9, 0x1f, RZ ;  /* 0x0000001f09047819 */ /* 0x000fe200000006ff */
[----:B------:R-:W-:Y:S02]  /*4060*/  ULEA UR46, UR47, UR41, 0x3 ;  /* 0x000000292f2e7291 */ /* 0x000fe4000f8e18ff */
[----:B------:R-:W-:Y:S02]  /*4070*/  ULEA UR36, UR47, UR67, 0x6 ;  /* 0x000000432f247291 */ /* 0x000fe4000f8e30ff */
[----:B-1----:R-:W-:-:S06]  /*4080*/  UISETP.GE.AND UP0, UPT, UR4, 0x1, UPT ;  /* 0x000000010400788c */ /* 0x002fcc000bf06270 */
[----:B------:R-:W-:-:S05]  /*4090*/  PLOP3.LUT P0, PT, PT, PT, UP0, 0x80, 0x8 ;  /* 0x000000000008781c */ /* 0x000fca0003f0f008 */
[----:B------:R-:W-:-:S08]  /*40a0*/  @UP0 ULEA UR4, UR38, UR41, 0x3 ;  /* 0x0000002926040291 */ /* 0x000fd0000f8e18ff */
[----:B------:R-:W-:-:S04]  /*40b0*/  @P0 SHF.L.U32 R0, R2, 0x1f, RZ ;  /* 0x0000001f02000819 */ /* 0x000fc800000006ff */
[----:B------:R1:W2:Y:S01]  /*40c0*/  @P0 SYNCS.PHASECHK.TRANS64.TRYWAIT P2, [UR4], R0 ;  /* 0x00000000ff0005a7 */ /* 0x0002a20008041104 */
[----:B------:R-:W3:Y:S02]  /*40d0*/  SYNCS.PHASECHK.TRANS64.TRYWAIT P0, [UR46+0xf0], R4 ;  /* 0x0000f004ff0075a7 */ /* 0x000ee4000800112e */
[----:B-123--:R-:W-:Y:S05]  /*40e0*/  @!P0 BRA `(.L_x_75) ;  /* 0x0000005400988947 */ /* 0x00efea0003800000 */
.L_x_179:
[----:B------:R-:W-:Y:S01]  /*40f0*/  UMOV UR42, UR37 ;  /* 0x00000025002a7c82 */ /* 0x000fe20008000000 */
[----:B------:R-:W-:Y:S05]  /*4100*/  BRA.U !UP0, `(.L_x_76) ;  /* 0x0000000508107547 */ /* 0x000fea000b800000 */
[----:B------:R-:W-:Y:S02]  /*4110*/  UIADD3 UR42, UPT, UPT, UR66, UR37, URZ ;  /* 0x00000025422a7290 */ /* 0x000fe4000fffe0ff */
[----:B------:R-:W-:Y:S01]  /*4120*/  UPLOP3.LUT UP2, UPT, UPT, UPT, UPT, 0x40, 0x4 ;  /* 0x000000000004789c */ /* 0x000fe20003f4e870 */
[----:B------:R-:W-:Y:S01]  /*4130*/  UMOV UR39, UR64 ;  /* 0x0000004000277c82 */ /* 0x000fe20008000000 */
[----:B------:R-:W-:-:S09]  /*4140*/  UMOV UR5, UR38 ;  /* 0x0000002600057c82 */ /* 0x000fd20008000000 */
.L_x_79:
[----:B------:R-:W-:Y:S01]  /*4150*/  ULEA UR7, UR5, UR41, 0x3 ;  /* 0x0000002905077291 */ /* 0x000fe2000f8e18ff */
[----:B--23--:R-:W-:Y:S11]  /*4160*/  @P2 BRA `(.L_x_77) ;  /* 0x00000000000c2947 */ /* 0x00cff60003800000 */
[----:B-1----:R-:W-:Y:S04]  /*4170*/  SHF.L.U32 R4, R2, 0x1f, RZ ;  /* 0x0000001f02047819 */ /* 0x002fe800000006ff */
[----:B------:R-:W1:Y:S02]  /*4180*/  SYNCS.PHASECHK.TRANS64.TRYWAIT P0, [UR7], R4 ;  /* 0x00000004ff0075a7 */ /* 0x000e640008001107 */
[----:B-1----:R-:W-:Y:S05]  /*4190*/  @!P0 BRA `(.L_x_78) ;  /* 0x0000005400848947 */ /* 0x002fea0003800000 */
.L_x_77:
[----:B------:R-:W-:Y:S01]  /*41a0*/  UISETP.NE.AND UP0, UPT, UR39, 0x1, UPT ;  /* 0x000000012700788c */ /* 0x000fe2000bf05270 */
[----:B------:R-:W-:Y:S01]  /*41b0*/  PLOP3.LUT P2, PT, PT, PT, PT, 0x80, 0x8 ;  /* 0x000000000008781c */ /* 0x000fe20003f4f070 */
[----:B------:R-:W-:Y:S02]  /*41c0*/  UIADD3 UR4, UPT, UPT, UR5, 0x1, URZ ;  /* 0x0000000105047890 */ /* 0x000fe4000fffe0ff */
[----:B------:R-:W-:Y:S02]  /*41d0*/  UIADD3 UR40, UPT, UPT, UR7, 0x30, URZ ;  /* 0x0000003007287890 */ /* 0x000fe4000fffe0ff */
[----:B------:R-:W-:Y:S01]  /*41e0*/  UISETP.NE.AND UP1, UPT, UR4, 0x6, UPT ;  /* 0x000000060400788c */ /* 0x000fe2000bf25270 */
[----:B------:R-:W-:Y:S01]  /*41f0*/  PLOP3.LUT P0, PT, PT, PT, UP0, 0x80, 0x8 ;  /* 0x000000000008781c */ /* 0x000fe20003f0f008 */
[----:B------:R-:W-:Y:S02]  /*4200*/  UIADD3 UR37, UPT, UPT, UR37, 0x1, URZ ;  /* 0x0000000125257890 */ /* 0x000fe4000fffe0ff */
[----:B------:R-:W-:Y:S02]  /*4210*/  USEL UR6, URZ, 0x1, UP1 ;  /* 0x00000001ff067887 */ /* 0x000fe40008800000 */
[----:B------:R-:W-:Y:S02]  /*4220*/  USEL UR38, UR4, URZ, UP1 ;  /* 0x000000ff04267287 */ /* 0x000fe40008800000 */
[----:B------:R-:W-:Y:S02]  /*4230*/  UIADD3 UR39, UPT, UPT, UR39, -0x1, URZ ;  /* 0xffffffff27277890 */ /* 0x000fe4000fffe0ff */
[----:B------:R-:W-:Y:S01]  /*4240*/  @UP0 ULEA UR4, UR38, UR41, 0x3 ;  /* 0x0000002926040291 */ /* 0x000fe2000f8e18ff */
[----:B------:R-:W-:Y:S01]  /*4250*/  LOP3.LUT R2, R2, UR6, RZ, 0x3c, !PT ;  /* 0x0000000602027c12 */ /* 0x000fe2000f8e3cff */
[----:B------:R-:W-:Y:S02]  /*4260*/  ULEA UR6, UR5, UR45, 0xa ;  /* 0x0000002d05067291 */ /* 0x000fe4000f8e50ff */
[----:B------:R-:W-:Y:S01]  /*4270*/  UISETP.NE.AND UP0, UPT, UR37, UR42, UPT ;  /* 0x0000002a2500728c */ /* 0x000fe2000bf05270 */
[----:B-1----:R-:W-:Y:S01]  /*4280*/  @P0 SHF.L.U32 R0, R2, 0x1f, RZ ;  /* 0x0000001f02000819 */ /* 0x002fe200000006ff */
[----:B------:R-:W-:Y:S02]  /*4290*/  UIADD3 UR34, UPT, UPT, UR6, 0x2, URZ ;  /* 0x0000000206227890 */ /* 0x000fe4000fffe0ff */
[----:B------:R-:W-:Y:S01]  /*42a0*/  UIADD3 UR30, UPT, UPT, UR6, 0x4, URZ ;  /* 0x00000004061e7890 */ /* 0x000fe2000fffe0ff */
[----:B------:R2:W3:Y:S01]  /*42b0*/  @P0 SYNCS.PHASECHK.TRANS64.TRYWAIT P2, [UR4], R0 ;  /* 0x00000000ff0005a7 */ /* 0x0004e20008041104 */
[----:B------:R-:W-:Y:S02]  /*42c0*/  ULEA UR4, UR5, UR44, 0xa ;  /* 0x0000002c05047291 */ /* 0x000fe4000f8e50ff */
[----:B------:R-:W-:Y:S02]  /*42d0*/  UIADD3 UR26, UPT, UPT, UR6, 0x6, URZ ;  /* 0x00000006061a7890 */ /* 0x000fe4000fffe0ff */
        /* <DEDUP_REMOVED lines=10> */
[----:B------:R-:W-:Y:S01]  /*4380*/  UIADD3 UR8, UPT, UPT, UR4, 0x206, URZ ;  /* 0x0000020604087890 */ /* 0x000fe2000fffe0ff */
[----:B------:R-:W-:Y:S01]  /*4390*/  UMOV UR7, 0x40004040 ;  /* 0x4000404000077882 */ /* 0x000fe20000000000 */
[----:B------:R-:W-:Y:S01]  /*43a0*/  UMOV UR5, 0x40004040 ;  /* 0x4000404000057882 */ /* 0x000fe20000000000 */
[----:B------:R-:W-:Y:S01]  /*43b0*/  UMOV UR35, 0x40004040 ;  /* 0x4000404000237882 */ /* 0x000fe20000000000 */
[----:B------:R1:W-:Y:S01]  /*43c0*/  UTCHMMA.2CTA gdesc[UR4], gdesc[UR6], tmem[UR36], tmem[UR62], idesc[UR63], UP2 ;  /* 0x00ff3e06040075ea */ /* 0x0003e20009200024 */
[----:B------:R-:W-:Y:S01]  /*43d0*/  UPLOP3.LUT UP2, UPT, UPT, UPT, UPT, 0x80, 0x8 ;  /* 0x000000000008789c */ /* 0x000fe20003f4f070 */
[----:B------:R-:W-:Y:S01]  /*43e0*/  UMOV UR33, 0x40004040 ;  /* 0x4000404000217882 */ /* 0x000fe20000000000 */
[----:B------:R-:W-:Y:S01]  /*43f0*/  UMOV UR31, 0x40004040 ;  /* 0x40004040001f7882 */ /* 0x000fe20000000000 */
[----:B------:R2:W-:Y:S01]  /*4400*/  UTCHMMA.2CTA gdesc[UR32], gdesc[UR34], tmem[UR36], tmem[UR60], idesc[UR61], UPT ;  /* 0x00ff3c22200075ea */ /* 0x0005e2000ba00024 */
        /* <DEDUP_REMOVED lines=14> */
[----:B------:R-:W-:Y:S01]  /*44f0*/  UMOV UR9, 0x40004040 ;  /* 0x4000404000097882 */ /* 0x000fe20000000000 */
[----:B------:R2:W-:Y:S01]  /*4500*/  UTCHMMA.2CTA gdesc[UR12], gdesc[UR14], tmem[UR36], tmem[UR50], idesc[UR51], UPT ;  /* 0x00ff320e0c0075ea */ /* 0x0005e2000ba00024 */
[----:B------:R2:W-:Y:S01]  /*4510*/  UTCHMMA.2CTA gdesc[UR8], gdesc[UR10], tmem[UR36], tmem[UR48], idesc[UR49], UPT ;  /* 0x00ff300a080075ea */ /* 0x0005e2000ba00024 */
[----:B------:R2:W-:Y:S01]  /*4520*/  UTCBAR.2CTA.MULTICAST [UR40], URZ, UR43 ;  /* 0x000000ff280073e9 */ /* 0x0005e2000820082b */
[----:B-1----:R-:W-:Y:S01]  /*4530*/  UMOV UR5, UR38 ;  /* 0x0000002600057c82 */ /* 0x002fe20008000000 */
[----:B------:R-:W-:Y:S05]  /*4540*/  BRA.U UP0, `(.L_x_79) ;  /* 0xfffffffd00007547 */ /* 0x000fea000b83ffff */
.L_x_76:
[----:B------:R-:W-:Y:S01]  /*4550*/  UIADD3 UR4, UPT, UPT, UR46, 0xd0, URZ ;  /* 0x000000d02e047890 */ /* 0x000fe2000fffe0ff */
[----:B------:R-:W-:-:S08]  /*4560*/  UMOV UR37, UR42 ;  /* 0x0000002a00257c82 */ /* 0x000fd00008000000 */
[----:B------:R4:W-:Y:S01]  /*4570*/  UTCBAR.2CTA.MULTICAST [UR4], URZ, UR65 ;  /* 0x000000ff040073e9 */ /* 0x0009e20008200841 */
[----:B------:R-:W-:Y:S02]  /*4580*/  NOP ;  /* 0x0000000000007918 */ /* 0x000fe40000000000 */
.L_x_74:
[----:B----4-:R-:W-:Y:S01]  /*4590*/  UIADD3 UR4, UPT, UPT, UR47, 0x1, URZ ;  /* 0x000000012f047890 */ /* 0x010fe2000fffe0ff */
[----:B------:R-:W-:-:S03]  /*45a0*/  ISETP.NE.AND P0, PT, R8, 0x2, PT ;  /* 0x000000020800780c */ /* 0x000fc60003f05270 */
[----:B------:R-:W-:Y:S01]  /*45b0*/  UISETP.NE.AND UP0, UPT, UR4, 0x4, UPT ;  /* 0x000000040400788c */ /* 0x000fe2000bf05270 */
[----:B-12---:R-:W-:Y:S02]  /*45c0*/  SEL R0, RZ, 0x1, P0 ;  /* 0x00000001ff007807 */ /* 0x006fe40000000000 */
[----:B------:R-:W-:Y:S01]  /*45d0*/  SEL R8, R8, RZ, P0 ;  /* 0x000000ff08087207 */ /* 0x000fe20000000000 */
[----:B------:R-:W-:Y:S01]  /*45e0*/  USEL UR5, URZ, 0x1, UP0 ;  /* 0x00000001ff057887 */ /* 0x000fe20008000000 */
[----:B------:R-:W-:Y:S01]  /*45f0*/  LOP3.LUT R3, R3, R0, RZ, 0x3c, !PT ;  /* 0x0000000003037212 */ /* 0x000fe200078e3cff */
[----:B------:R-:W-:-:S04]  /*4600*/  USEL UR47, UR4, URZ, UP0 ;  /* 0x000000ff042f7287 */ /* 0x000fc80008000000 */
[----:B------:R-:W-:Y:S01]  /*4610*/  LOP3.LUT R9, R9, UR5, RZ, 0x3c, !PT ;  /* 0x0000000509097c12 */ /* 0x000fe2000f8e3cff */
[----:B------:R-:W-:Y:S07]  /*4620*/  @P1 BRA `(.L_x_80) ;  /* 0xfffffff800381947 */ /* 0x000fee000383ffff */
[----:B------:R-:W1:Y:S01]  /*4630*/  S2UR UR8, SR_CgaCtaId ;  /* 0x00000000000879c3 */ /* 0x000e620000008800 */
[----:B------:R-:W-:Y:S01]  /*4640*/  ELECT P0, URZ, PT ;  /* 0x0000000000ff782f */ /* 0x000fe20003800000 */
[----:B------:R-:W-:Y:S01]  /*4650*/  HFMA2 R0, -RZ, RZ, 0, 5.9604644775390625e-08 ;  /* 0x00000001ff007431 */ /* 0x000fe200000001ff */
[----:B------:R-:W-:-:S05]  /*4660*/  UMOV UR4, 0x40 ;  /* 0x0000004000047882 */ /* 0x000fca0000000000 */
[----:B------:R-:W-:Y:S01]  /*4670*/  UVIRTCOUNT.DEALLOC.SMPOOL 0x80 ;  /* 0x000000800000784c */ /* 0x000fe20000000000 */
[----:B------:R-:W-:Y:S02]  /*4680*/  UISETP.NE.AND UP1, UPT, UR68, URZ, UPT ;  /* 0x000000ff4400728c */ /* 0x000fe4000bf25270 */
[----:B-1----:R-:W-:-:S09]  /*4690*/  ULEA UR8, UR8, UR4, 0x18 ;  /* 0x0000000408087291 */ /* 0x002fd2000f8ec0ff */
[----:B------:R1:W-:Y:S01]  /*46a0*/  @P0 STS.U8 [UR8+0x1c], R0 ;  /* 0x00001c00ff000988 */ /* 0x0003e20008000008 */
[----:B------:R-:W-:Y:S05]  /*46b0*/  BRA.U UP1, `(.L_x_81) ;  /* 0x0000000101a07547 */ /* 0x000fea000b800000 */
[----:B------:R-:W-:Y:S01]  /*46c0*/  UIADD3 UR7, UPT, UPT, UR41, 0xf0, URZ ;  /* 0x000000f029077890 */ /* 0x000fe2000fffe0ff */
[----:B------:R-:W-:-:S03]  /*46d0*/  SHF.L.U32 R2, R9, 0x1f, RZ ;  /* 0x0000001f09027819 */ /* 0x000fc600000006ff */
[----:B------:R-:W-:-:S09]  /*46e0*/  ULEA UR4, UR47, UR7, 0x3 ;  /* 0x000000072f047291 */ /* 0x000fd2000f8e18ff */
[----:B------:R-:W2:Y:S02]  /*46f0*/  SYNCS.PHASECHK.TRANS64.TRYWAIT P0, [UR4], R2 ;  /* 0x00000002ff0075a7 */ /* 0x000ea40008001104 */
[----:B--2---:R-:W-:Y:S05]  /*4700*/  @!P0 BRA `(.L_x_82) ;  /* 0x0000005000408947 */ /* 0x004fea0003800000 */
.L_x_182:
        /* <DEDUP_REMOVED lines=9> */
.L_x_184:
        /* <DEDUP_REMOVED lines=9> */
.L_x_186:
[----:B------:R-:W-:-:S04]  /*4830*/  UIADD3 UR4, UPT, UPT, UR4, 0x1, URZ ;  /* 0x0000000104047890 */ /* 0x000fc8000fffe0ff */
[----:B------:R-:W-:-:S04]  /*4840*/  UISETP.NE.AND UP0, UPT, UR4, 0x4, UPT ;  /* 0x000000040400788c */ /* 0x000fc8000bf05270 */
[----:B------:R-:W-:Y:S02]  /*4850*/  USEL UR5, URZ, 0x1, UP0 ;  /* 0x00000001ff057887 */ /* 0x000fe40008000000 */
[----:B------:R-:W-:-:S04]  /*4860*/  USEL UR4, UR4, URZ, UP0 ;  /* 0x000000ff04047287 */ /* 0x000fc80008000000 */
[----:B------:R-:W-:Y:S01]  /*4870*/  ULEA UR4, UR4, UR7, 0x3 ;  /* 0x0000000704047291 */ /* 0x000fe2000f8e18ff */
[----:B------:R-:W-:-:S04]  /*4880*/  LOP3.LUT R2, R2, UR5, RZ, 0x3c, !PT ;  /* 0x0000000502027c12 */ /* 0x000fc8000f8e3cff */
[----:B------:R-:W-:Y:S01]  /*4890*/  SHF.L.U32 R2, R2, 0x1f, RZ ;  /* 0x0000001f02027819 */ /* 0x000fe200000006ff */
[----:B-1----:R-:W-:-:S04]  /*48a0*/  IMAD.U32 R0, RZ, RZ, UR4 ;  /* 0x00000004ff007e24 */ /* 0x002fc8000f8e00ff */
[----:B------:R1:W2:Y:S03]  /*48b0*/  SYNCS.PHASECHK.TRANS64.TRYWAIT P0, [R0+URZ], R2 ;  /* 0x00000002000075a7 */ /* 0x0002a600080011ff */
[----:B--2---:R-:W-:Y:S05]  /*48c0*/  @!P0 NANOSLEEP.SYNCS 0x989680 ;  /* 0x009896800000895d */ /* 0x004fea0003900000 */
[----:B------:R-:W2:Y:S02]  /*48d0*/  @!P0 SYNCS.PHASECHK.TRANS64 P0, [R0+URZ], R2 ;  /* 0x00000002000085a7 */ /* 0x000ea400080010ff */
[----:B--2---:R-:W-:Y:S05]  /*48e0*/  @P0 BRA `(.L_x_85) ;  /* 0x0000000000200947 */ /* 0x004fea0003800000 */
.L_x_86:
[----:B--2---:R2:W4:Y:S02]  /*48f0*/  SYNCS.PHASECHK.TRANS64.TRYWAIT P0, [R0+URZ], R2 ;  /* 0x00000002000075a7 */ /* 0x00452400080011ff */
[----:B----4-:R-:W-:Y:S05]  /*4900*/  @!P0 NANOSLEEP.SYNCS 0x989680 ;  /* 0x009896800000895d */ /* 0x010fea0003900000 */
[----:B------:R-:W4:Y:S02]  /*4910*/  @!P0 SYNCS.PHASECHK.TRANS64 P0, [R0+URZ], R2 ;  /* 0x00000002000085a7 */ /* 0x000f2400080010ff */
[----:B----4-:R-:W-:Y:S05]  /*4920*/  @!P0 BRA `(.L_x_86) ;  /* 0xfffffffc00f08947 */ /* 0x010fea000383ffff */
[----:B------:R-:W-:Y:S05]  /*4930*/  BRA `(.L_x_85) ;  /* 0x00000000000c7947 */ /* 0x000fea0003800000 */
.L_x_81:
[----:B------:R-:W-:-:S04]  /*4940*/  UIADD3 UR4, UPT, UPT, UR41, 0x130, URZ ;  /* 0x0000013029047890 */ /* 0x000fc8000fffe0ff */
[----:B------:R-:W-:-:S09]  /*4950*/  UPRMT UR4, UR69, 0x654, UR4 ;  /* 0x0000065445047896 */ /* 0x000fd20008000004 */
[----:B------:R-:W-:Y:S03]  /*4960*/  SYNCS.ARRIVE.TRANS64.RED.A1T0 RZ, [UR4], RZ ;  /* 0x000000ffffff79a7 */ /* 0x000fe60008100404 */
.L_x_85:
[----:B-12---:R-:W-:Y:S01]  /*4970*/  SHF.L.U32 R2, RZ, 0x1f, RZ ;  /* 0x0000001fff027819 */ /* 0x006fe200000006ff */
[----:B------:R-:W-:Y:S01]  /*4980*/  UIADD3 UR4, UPT, UPT, UR41, 0x130, URZ ;  /* 0x0000013029047890 */ /* 0x000fe2000fffe0ff */
[----:B------:R-:W-:Y:S02]  /*4990*/  PLOP3.LUT P0, PT, PT, PT, UP1, 0x80, 0x8 ;  /* 0x000000000008781c */ /* 0x000fe40003f0f018 */
[----:B------:R-:W1:Y:S02]  /*49a0*/  SYNCS.PHASECHK.TRANS64.TRYWAIT P1, [UR41+0x130], R2 ;  /* 0x00013002ff0075a7 */ /* 0x000e640008021129 */
[----:B-1----:R-:W-:Y:S09]  /*49b0*/  @!P1 BRA `(.L_x_87) ;  /* 0x0000004c00dc9947 */ /* 0x002ff20003800000 */
.L_x_188:
[----:B------:R-:W-:Y:S01]  /*49c0*/  @!UP1 UPRMT UR4, UR69, 0x654, UR4 ;  /* 0x0000065445049896 */ /* 0x000fe20008000004 */
[----:B------:R-:W-:Y:S01]  /*49d0*/  UMOV UR5, 0xffff ;  /* 0x0000ffff00057882 */ /* 0x000fe20000000000 */
[----:B------:R-:W-:-:S07]  /*49e0*/  UMOV UR6, 0x1 ;  /* 0x0000000100067882 */ /* 0x000fce0000000000 */
[----:B------:R-:W-:Y:S01]  /*49f0*/  @!P0 SYNCS.ARRIVE.TRANS64.RED.A1T0 RZ, [UR4], RZ ;  /* 0x000000ffffff89a7 */ /* 0x000fe20008100404 */
[----:B------:R-:W-:Y:S01]  /*4a00*/  NOP ;  /* 0x0000000000007918 */ /* 0x000fe20000000000 */
[----:B-1----:R-:W1:Y:S01]  /*4a10*/  LDS R0, [UR8+0x14] ;  /* 0x00001408ff007984 */ /* 0x002e620008000800 */
[----:B------:R-:W-:-:S04]  /*4a20*/  ULOP3.LUT UR4, UR67, 0xffff, URZ, 0xc0, !UPT ;  /* 0x0000ffff43047892 */ /* 0x000fc8000f8ec0ff */
[----:B------:R-:W-:-:S04]  /*4a30*/  USHF.R.U32.HI UR4, URZ, 0x5, UR4 ;  /* 0x00000005ff047899 */ /* 0x000fc80008011604 */
[----:B------:R-:W-:Y:S02]  /*4a40*/  USHF.L.U32 UR5, UR5, UR4, URZ ;  /* 0x0000000405057299 */ /* 0x000fe400080006ff */
[----:B------:R-:W-:-:S04]  /*4a50*/  USHF.L.U32 UR4, UR6, UR4, URZ ;  /* 0x0000000406047299 */ /* 0x000fc800080006ff */
[----:B-1----:R-:W-:-:S04]  /*4a60*/  LOP3.LUT R0, R0, UR5, RZ, 0xc0, !PT ;  /* 0x0000000500007c12 */ /* 0x002fc8000f8ec0ff */
[----:B------:R-:W-:-:S13]  /*4a70*/  ISETP.NE.AND P0, PT, R0, UR5, PT ;  /* 0x0000000500007c0c */ /* 0x000fda000bf05270 */
[----:B------:R-:W-:Y:S05]  /*4a80*/  @P0 BRA `(.L_x_88) ;  /* 0x0000000000580947 */ /* 0x000fea0003800000 */
[----:B------:R-:W1:Y:S02]  /*4a90*/  LDS R0, [UR8+0x18] ;  /* 0x00001808ff007984 */ /* 0x000e640008000800 */
[----:B-1----:R-:W-:-:S04]  /*4aa0*/  LOP3.LUT R0, R0, UR4, RZ, 0xc0, !PT ;  /* 0x0000000400007c12 */ /* 0x002fc8000f8ec0ff */
[----:B------:R-:W-:-:S13]  /*4ab0*/  ISETP.NE.AND P0, PT, R0, UR4, PT ;  /* 0x0000000400007c0c */ /* 0x000fda000bf05270 */
[----:B------:R-:W-:Y:S05]  /*4ac0*/  @P0 BRA `(.L_x_89) ;  /* 0x00000000003c0947 */ /* 0x000fea0003800000 */
[----:B------:R-:W1:Y:S01]  /*4ad0*/  S2R R2, SR_LANEID ;  /* 0x0000000000027919 */ /* 0x000e620000000000 */
[----:B------:R-:W-:-:S06]  /*4ae0*/  ULOP3.LUT UR5, URZ, UR5, URZ, 0x33, !UPT ;  /* 0x00000005ff057292 */ /* 0x000fcc000f8e33ff */
[----:B------:R-:W-:-:S04]  /*4af0*/  IMAD.U32 R0, RZ, RZ, UR5 ;  /* 0x00000005ff007e24 */ /* 0x000fc8000f8e00ff */
[----:B------:R2:W4:Y:S02]  /*4b00*/  REDUX UR7, R0 ;  /* 0x00000000000773c4 */ /* 0x0005240000000000 */
[----:B------:R1:W-:Y:S01]  /*4b10*/  UTCATOMSWS.AND URZ, UR5 ;  /* 0x0000000500ff79e3 */ /* 0x0003e20008000000 */
[----:B--2---:R-:W-:Y:S01]  /*4b20*/  LOP3.LUT R0, RZ, UR4, RZ, 0x33, !PT ;  /* 0x00000004ff007c12 */ /* 0x004fe2000f8e33ff */
[----:B------:R-:W-:Y:S02]  /*4b30*/  VOTEU.ANY UR4, UPT, PT ;  /* 0x0000000000047886 */ /* 0x000fe400038e0100 */
[----:B------:R-:W-:Y:S02]  /*4b40*/  UFLO.U32 UR4, UR4 ;  /* 0x00000004000472bd */ /* 0x000fe400080e0000 */
[----:B------:R-:W2:Y:S04]  /*4b50*/  REDUX UR6, R0 ;  /* 0x00000000000673c4 */ /* 0x000ea80000000000 */
[----:B-1----:R-:W-:-:S02]  /*4b60*/  ISETP.EQ.U32.AND P0, PT, R2, UR4, PT ;  /* 0x0000000402007c0c */ /* 0x002fc4000bf02070 */
[----:B----4-:R-:W-:-:S11]  /*4b70*/  MOV R2, UR7 ;  /* 0x0000000700027c02 */ /* 0x010fd60008000f00 */
[----:B------:R1:W-:Y:S01]  /*4b80*/  @P0 ATOMS.AND RZ, [UR8+0x14], R2 ;  /* 0x00001402ffff098c */ /* 0x0003e2000a800008 */
[----:B--2---:R-:W-:-:S05]  /*4b90*/  IMAD.U32 R0, RZ, RZ, UR6 ;  /* 0x00000006ff007e24 */ /* 0x004fca000f8e00ff */
[----:B------:R1:W-:Y:S01]  /*4ba0*/  @P0 ATOMS.AND RZ, [UR8+0x18], R0 ;  /* 0x00001800ffff098c */ /* 0x0003e2000a800008 */
[----:B------:R-:W-:Y:S05]  /*4bb0*/  BRA `(.L_x_90) ;  /* 0x0000000000147947 */ /* 0x000fea0003800000 */
.L_x_89:
[----:B------:R-:W-:Y:S02]  /*4bc0*/  MOV R2, 0x4be0 ;  /* 0x00004be000027802 */ /* 0x000fe40000000f00 */
[----:B---3-5:R-:W-:Y:S05]  /*4bd0*/  CALL.REL.NOINC `($__internal_0_$__cuda_sm10x_tcgen05_guardrail_trap_col_being_dealloced_not_returned_by_alloc) ;  /* 0x0000005000bc7944 */ /* 0x028fea0003c00000 */
[----:B------:R-:W-:Y:S05]  /*4be0*/  BRA `(.L_x_90) ;  /* 0x0000000000087947 */ /* 0x000fea0003800000 */
.L_x_88:
[----:B------:R-:W-:Y:S02]  /*4bf0*/  MOV R2, 0x4c10 ;  /* 0x00004c1000027802 */ /* 0x000fe40000000f00 */
[----:B---3-5:R-:W-:Y:S05]  /*4c00*/  CALL.REL.NOINC `($__internal_2_$__cuda_sm10x_tcgen05_guardrail_trap_unallocated_columns_being_dealloced) ;  /* 0x0000005000c87944 */ /* 0x028fea0003c00000 */
.L_x_90:
[----:B------:R-:W-:Y:S01]  /*4c10*/  NOP ;  /* 0x0000000000007918 */ /* 0x000fe20000000000 */
[----:B------:R-:W-:Y:S05]  /*4c20*/  EXIT ;  /* 0x000000000000794d */ /* 0x000fea0003800000 */
.L_x_61:
[----:B------:R-:W-:-:S09]  /*4c30*/  UISETP.NE.OR UP0, UPT, UR22, 0x3, !UP3 ;  /* 0x000000031600788c */ /* 0x000fd2000df05670 */
[----:B------:R-:W-:Y:S05]  /*4c40*/  BRA.U UP0, `(.L_x_91) ;  /* 0x0000001100b87547 */ /* 0x000fea000b800000 */
[----:B------:R-:W1:Y:S01]  /*4c50*/  LDCU UR31, c[0x0][0x370] ;  /* 0x00006e00ff1f77ac */ /* 0x000e620008000800 */
[----:B------:R-:W2:Y:S01]  /*4c60*/  LDC.64 R16, c[0x0][0x348] ;  /* 0x0000d200ff107b82 */ /* 0x000ea20000000a00 */
[----:B------:R-:W-:Y:S02]  /*4c70*/  HFMA2 R13, -RZ, RZ, 0, 0 ;  /* 0x00000000ff0d7431 */ /* 0x000fe400000001ff */
[----:B------:R-:W-:Y:S01]  /*4c80*/  IMAD.MOV.U32 R15, RZ, RZ, 0x1 ;  /* 0x00000001ff0f7424 */ /* 0x000fe200078e00ff */
[----:B------:R-:W1:Y:S01]  /*4c90*/  LDCU.128 UR48, c[0x0][0xb10] ;  /* 0x00016200ff3077ac */ /* 0x000e620008000c00 */
[----:B------:R-:W-:Y:S01]  /*4ca0*/  IMAD.MOV.U32 R14, RZ, RZ, RZ ;  /* 0x000000ffff0e7224 */ /* 0x000fe200078e00ff */
[----:B------:R-:W-:Y:S01]  /*4cb0*/  MOV R7, 0x2000 ;  /* 0x0000200000077802 */ /* 0x000fe20000000f00 */
[----:B------:R-:W3:Y:S01]  /*4cc0*/  LDCU UR30, c[0x0][0x374] ;  /* 0x00006e80ff1e77ac */ /* 0x000ee20008000800 */
[----:B------:R-:W4:Y:S01]  /*4cd0*/  LDC.64 R2, c[0x0][0x888] ;  /* 0x00022200ff027b82 */ /* 0x000f220000000a00 */
[----:B------:R-:W3:Y:S01]  /*4ce0*/  LDCU UR15, c[0x0][0xb0c] ;  /* 0x00016180ff0f77ac */ /* 0x000ee20008000800 */
[----:B------:R-:W2:Y:S06]  /*4cf0*/  LDCU UR46, c[0x0][0xb20] ;  /* 0x00016400ff2e77ac */ /* 0x000eac0008000800 */
[----:B------:R-:W4:Y:S01]  /*4d00*/  LDC.64 R4, c[0x0][0x890] ;  /* 0x00022400ff047b82 */ /* 0x000f220000000a00 */
[----:B------:R-:W2:Y:S01]  /*4d10*/  LDCU UR4, c[0x0][0xb30] ;  /* 0x00016600ff0477ac */ /* 0x000ea20008000800 */
[----:B------:R-:W-:Y:S01]  /*4d20*/  UMOV UR21, 0x400 ;  /* 0x0000040000157882 */ /* 0x000fe20000000000 */
[----:B-1----:R-:W-:-:S02]  /*4d30*/  UIMAD.WIDE.U32 UR6, UR31, UR48, URZ ;  /* 0x000000301f0672a5 */ /* 0x002fc4000f8e00ff */
[----:B---3--:R-:W-:Y:S02]  /*4d40*/  UIMAD.WIDE.U32 UR8, UR30, UR51, URZ ;  /* 0x000000331e0872a5 */ /* 0x008fe4000f8e00ff */
[----:B------:R-:W-:Y:S02]  /*4d50*/  ULEA UR21, UR52, UR21, 0x18 ;  /* 0x0000001534157291 */ /* 0x000fe4000f8ec0ff */
[----:B------:R-:W-:Y:S02]  /*4d60*/  UPLOP3.LUT UP2, UPT, UPT, UPT, UPT, 0x40, 0x4 ;  /* 0x000000000004789c */ /* 0x000fe40003f4e870 */
[----:B------:R-:W-:Y:S01]  /*4d70*/  UIADD3 UR37, UPT, UPT, UR21, 0x78, URZ ;  /* 0x0000007815257890 */ /* 0x000fe2000fffe0ff */
[----:B------:R-:W-:Y:S01]  /*4d80*/  UMOV UR6, UR7 ;  /* 0x0000000700067c82 */ /* 0x000fe20008000000 */
[----:B------:R-:W-:Y:S01]  /*4d90*/  UMOV UR38, UR9 ;  /* 0x0000000900267c82 */ /* 0x000fe20008000000 */
[----:B------:R-:W-:Y:S02]  /*4da0*/  UISETP.GE.AND UP0, UPT, UR45, 0x1, UPT ;  /* 0x000000012d00788c */ /* 0x000fe4000bf06270 */
[----:B------:R-:W-:Y:S01]  /*4db0*/  UISETP.NE.AND UP4, UPT, UR45, 0x1, UPT ;  /* 0x000000012d00788c */ /* 0x000fe2000bf85270 */
[----:B------:R-:W1:Y:S01]  /*4dc0*/  LDCU.64 UR22, c[0x0][0xb28] ;  /* 0x00016500ff1677ac */ /* 0x000e620008000a00 */
[----:B------:R-:W-:-:S02]  /*4dd0*/  UISETP.NE.AND UP6, UPT, UR15, 0x1, UPT ;  /* 0x000000010f00788c */ /* 0x000fc4000bfc5270 */
[----:B------:R-:W-:Y:S02]  /*4de0*/  UISETP.NE.AND UP5, UPT, UR50, 0x1, UPT ;  /* 0x000000013200788c */ /* 0x000fe4000bfa5270 */
[----:B------:R-:W-:Y:S02]  /*4df0*/  UIADD3 UR41, UPT, UPT, UR21, 0x60, URZ ;  /* 0x0000006015297890 */ /* 0x000fe4000fffe0ff */
[----:B------:R-:W-:Y:S02]  /*4e00*/  UIADD3 UR33, UPT, UPT, UR21, 0x68, URZ ;  /* 0x0000006815217890 */ /* 0x000fe4000fffe0ff */
[----:B------:R-:W-:Y:S02]  /*4e10*/  UIADD3 UR25, UPT, UPT, UR21, 0x70, URZ ;  /* 0x0000007015197890 */ /* 0x000fe4000fffe0ff */
[----:B------:R-:W-:Y:S02]  /*4e20*/  UPRMT UR37, UR52, 0x654, UR37 ;  /* 0x0000065434257896 */ /* 0x000fe40008000025 */
[----:B------:R-:W-:-:S02]  /*4e30*/  USHF.R.U32.HI UR39, URZ, UR49, UR6 ;  /* 0x00000031ff277299 */ /* 0x000fc40008011606 */
[----:B--2---:R-:W-:Y:S02]  /*4e40*/  USHF.R.U32.HI UR38, URZ, UR46, UR38 ;  /* 0x0000002eff267299 */ /* 0x004fe40008011626 */
[----:B------:R-:W-:-:S11]  /*4e50*/  UISETP.NE.AND UP3, UPT, UR4, 0x1, UPT ;  /* 0x000000010400788c */ /* 0x000fd6000bf65270 */
.L_x_102:
[C---:B------:R-:W-:Y:S02]  /*4e60*/  LEA R12, R14.reuse, UR21, 0x3 ;  /* 0x000000150e0c7c11 */ /* 0x040fe4000f8e18ff */
[----:B------:R-:W-:Y:S02]  /*4e70*/  SHF.L.U32 R0, R13, 0x1f, RZ ;  /* 0x0000001f0d007819 */ /* 0x000fe400000006ff */
[----:B------:R-:W-:Y:S02]  /*4e80*/  LEA R8, R14, UR21, 0x4 ;  /* 0x000000150e087c11 */ /* 0x000fe4000f8e20ff */
[----:B--2---:R-:W2:Y:S02]  /*4e90*/  SYNCS.PHASECHK.TRANS64.TRYWAIT P0, [R12+URZ+0xb0], R0 ;  /* 0x0000b0000c0075a7 */ /* 0x004ea400080011ff */
[----:B--2---:R-:W-:Y:S05]  /*4ea0*/  @!P0 BRA `(.L_x_92) ;  /* 0x0000004800b88947 */ /* 0x004fea0003800000 */
.L_x_189:
[----:B------:R-:W3:Y:S01]  /*4eb0*/  LDS.128 R8, [R8+0x140] ;  /* 0x0001400008087984 */ /* 0x000ee20000000c00 */
[----:B------:R-:W-:Y:S01]  /*4ec0*/  UISETP.GE.AND UP0, UPT, UR45, 0x1, UPT ;  /* 0x000000012d00788c */ /* 0x000fe2000bf06270 */
[----:B------:R-:W-:Y:S01]  /*4ed0*/  @!PT LDS RZ, [RZ] ;  /* 0x00000000fffff984 */ /* 0x000fe20000000800 */
[----:B------:R-:W-:Y:S01]  /*4ee0*/  @!PT LDS RZ, [RZ] ;  /* 0x00000000fffff984 */ /* 0x000fe20000000800 */
[----:B------:R-:W-:Y:S01]  /*4ef0*/  @!PT LDS RZ, [RZ] ;  /* 0x00000000fffff984 */ /* 0x000fe20000000800 */
[----:B------:R-:W-:Y:S01]  /*4f00*/  @!PT LDS RZ, [RZ] ;  /* 0x00000000fffff984 */ /* 0x000fe20000000800 */
[----:B------:R1:W-:Y:S06]  /*4f10*/  MEMBAR.ALL.CTA ;  /* 0x0000000000007992 */ /* 0x0003ec0000008000 */
[----:B-1----:R-:W1:Y:S01]  /*4f20*/  FENCE.VIEW.ASYNC.S ;  /* 0x00000000000073c6 */ /* 0x002e620000000000 */
[----:B---3--:R-:W-:Y:S11]  /*4f30*/  LOP3.LUT P0, RZ, R10, 0x1, RZ, 0xc0, !PT ;  /* 0x000000010aff7812 */ /* 0x008ff6000780c0ff */
[----:B------:R-:W-:Y:S02]  /*4f40*/  @!UPT UIADD3 URZ, UPT, UPT, URZ, URZ, URZ ;  /* 0x000000fffffff290 */ /* 0x000fe4000fffe0ff */
[----:B-1----:R-:W-:Y:S01]  /*4f50*/  VOTEU.ANY UP1, P0 ;  /* 0x0000000000ff7886 */ /* 0x002fe20000020100 */
[----:B------:R-:W-:Y:S11]  /*4f60*/  PLOP3.LUT P0, PT, PT, PT, UP1, 0x80, 0x8 ;  /* 0x000000000008781c */ /* 0x000ff60003f0f018 */
[----:B------:R-:W-:Y:S02]  /*4f70*/  @!UPT UIADD3 URZ, UPT, UPT, URZ, URZ, URZ ;  /* 0x000000fffffff290 */ /* 0x000fe4000fffe0ff */
[----:B--2---:R-:W-:Y:S02]  /*4f80*/  @P0 SHF.R.U32.HI R0, RZ, 0x10, R9 ;  /* 0x00000010ff000819 */ /* 0x004fe40000011609 */
[----:B------:R-:W-:Y:S02]  /*4f90*/  @P0 MOV R6, R8 ;  /* 0x0000000800060202 */ /* 0x000fe40000000f00 */
[----:B------:R-:W-:Y:S01]  /*4fa0*/  @P0 R2UR UR4, R0 ;  /* 0x00000000000402ca */ /* 0x000fe200000e0000 */
[----:B------:R-:W-:Y:S01]  /*4fb0*/  VIADD R0, R12, 0xc0 ;  /* 0x000000c00c007836 */ /* 0x000fe20000000000 */
[----:B------:R-:W-:Y:S02]  /*4fc0*/  @P0 LOP3.LUT R8, R9, 0xffff, RZ, 0xc0, !PT ;  /* 0x0000ffff09080812 */ /* 0x000fe400078ec0ff */
[----:B------:R-:W-:Y:S02]  /*4fd0*/  @P0 R2UR UR6, R6 ;  /* 0x00000000060602ca */ /* 0x000fe400000e0000 */
[----:B------:R-:W-:Y:S02]  /*4fe0*/  PRMT R0, RZ, 0x654, R0 ;  /* 0x00000654ff007816 */ /* 0x000fe40000000000 */
[----:B------:R-:W-:Y:S02]  /*4ff0*/  @P0 R2UR UR5, R8 ;  /* 0x00000000080502ca */ /* 0x000fe400000e0000 */
[----:B------:R1:W-:Y:S03]  /*5000*/  SYNCS.ARRIVE.TRANS64.RED.A1T0 RZ, [R0+URZ], RZ ;  /* 0x000000ff00ff79a7 */ /* 0x0003e600081004ff */
[----:B------:R-:W-:Y:S04]  /*5010*/  @UP1 UMOV UR29, UR4 ;  /* 0x00000004001d1c82 */ /* 0x000fe80008000000 */
[----:B------:R-:W-:Y:S04]  /*5020*/  @UP1 UMOV UR14, UR6 ;  /* 0x00000006000e1c82 */ /* 0x000fe80008000000 */
[----:B------:R-:W-:Y:S01]  /*5030*/  @UP1 UMOV UR13, UR5 ;  /* 0x00000005000d1c82 */ /* 0x000fe20008000000 */
[----:B------:R-:W-:Y:S05]  /*5040*/  BRA.U !UP0, `(.L_x_93) ;  /* 0x0000000108a47547 */ /* 0x000fea000b800000 */
[----:B------:R-:W-:Y:S02]  /*5050*/  UIMAD.WIDE.U32 UR16, UR13, UR51, URZ ;  /* 0x000000330d1072a5 */ /* 0x000fe4000f8e00ff */
[----:B------:R-:W-:Y:S02]  /*5060*/  UIMAD.WIDE.U32 UR18, UR14, UR48, URZ ;  /* 0x000000300e1272a5 */ /* 0x000fe4000f8e00ff */
[----:B------:R-:W-:Y:S02]  /*5070*/  USEL UR4, UR30, UR38, !UP5 ;  /* 0x000000261e047287 */ /* 0x000fe4000e800000 */
[----:B------:R-:W-:Y:S02]  /*5080*/  USEL UR7, UR31, UR39, !UP6 ;  /* 0x000000271f077287 */ /* 0x000fe4000f000000 */
[----:B------:R-:W-:Y:S02]  /*5090*/  UIMAD.WIDE.U32 UR8, UR4, UR22, URZ ;  /* 0x00000016040872a5 */ /* 0x000fe4000f8e00ff */
[----:B------:R-:W-:Y:S01]  /*50a0*/  UIMAD.WIDE.U32 UR10, UR7, UR22, URZ ;  /* 0x00000016070a72a5 */ /* 0x000fe2000f8e00ff */
[----:B------:R-:W-:Y:S02]  /*50b0*/  UMOV UR5, UR17 ;  /* 0x0000001100057c82 */ /* 0x000fe40008000000 */
[----:B------:R-:W-:Y:S03]  /*50c0*/  USHF.R.U32.HI UR6, URZ, UR46, UR5 ;  /* 0x0000002eff067299 */ /* 0x000fe60008011605 */
[----:B------:R-:W-:Y:S01]  /*50d0*/  UMOV UR5, UR19 ;  /* 0x0000001300057c82 */ /* 0x000fe20008000000 */
[----:B------:R-:W-:Y:S02]  /*50e0*/  USEL UR6, UR13, UR6, !UP5 ;  /* 0x000000060d067287 */ /* 0x000fe4000e800000 */
[----:B------:R-:W-:Y:S03]  /*50f0*/  USHF.R.U32.HI UR12, URZ, UR49, UR5 ;  /* 0x00000031ff0c7299 */ /* 0x000fe60008011605 */
[----:B------:R-:W-:Y:S02]  /*5100*/  UMOV UR5, UR9 ;  /* 0x0000000900057c82 */ /* 0x000fe40008000000 */
[----:B------:R-:W-:Y:S03]  /*5110*/  @UP4 USHF.R.U32.HI UR4, URZ, UR23, UR5 ;  /* 0x00000017ff044299 */ /* 0x000fe60008011605 */
[----:B------:R-:W-:Y:S01]  /*5120*/  UMOV UR5, UR11 ;  /* 0x0000000b00057c82 */ /* 0x000fe20008000000 */
[----:B------:R-:W-:Y:S02]  /*5130*/  UIMAD UR4, UR45, UR4, URZ ;  /* 0x000000042d0472a4 */ /* 0x000fe4000f8e02ff */
[----:B------:R-:W-:Y:S02]  /*5140*/  @UP4 USHF.R.U32.HI UR7, URZ, UR23, UR5 ;  /* 0x00000017ff074299 */ /* 0x000fe40008011605 */
[----:B------:R-:W-:Y:S02]  /*5150*/  UIMAD.WIDE.U32 UR10, UR6, UR22, URZ ;  /* 0x00000016060a72a5 */ /* 0x000fe4000f8e00ff */
[----:B------:R-:W-:Y:S02]  /*5160*/  USEL UR5, UR14, UR12, !UP6 ;  /* 0x0000000c0e057287 */ /* 0x000fe4000f000000 */
[----:B------:R-:W-:Y:S02]  /*5170*/  UIMAD UR8, UR45, UR7, URZ ;  /* 0x000000072d0872a4 */ /* 0x000fe4000f8e02ff */
[----:B------:R-:W-:Y:S03]  /*5180*/  UISETP.GE.AND UP0, UPT, UR6, UR4, UPT ;  /* 0x000000040600728c */ /* 0x000fe6000bf06270 */
[----:B------:R-:W-:Y:S01]  /*5190*/  UMOV UR4, UR11 ;  /* 0x0000000b00047c82 */ /* 0x000fe20008000000 */
[----:B------:R-:W-:Y:S02]  /*51a0*/  UISETP.GE.OR UP0, UPT, UR5, UR8, UP0 ;  /* 0x000000080500728c */ /* 0x000fe40008706670 */
[----:B------:R-:W-:Y:S02]  /*51b0*/  USHF.R.U32.HI UR4, URZ, UR23, UR4 ;  /* 0x00000017ff047299 */ /* 0x000fe40008011604 */
[----:B------:R-:W-:Y:S02]  /*51c0*/  UIMAD.WIDE.U32 UR8, UR5, UR22, URZ ;  /* 0x00000016050872a5 */ /* 0x000fe4000f8e00ff */
[----:B------:R-:W-:Y:S04]  /*51d0*/  USEL UR10, UR6, UR4, !UP4 ;  /* 0x00000004060a7287 */ /* 0x000fe8000e000000 */
[----:B------:R-:W-:Y:S01]  /*51e0*/  UIADD3 UR11, UPT, UPT, -UR10, URZ, URZ ;  /* 0x000000ff0a0b7290 */ /* 0x000fe2000fffe1ff */
[----:B------:R-:W-:Y:S02]  /*51f0*/  @!UP0 UMOV UR4, UR9 ;  /* 0x0000000900048c82 */ /* 0x000fe40008000000 */
[----:B------:R-:W-:Y:S02]  /*5200*/  @!UP0 USHF.R.U32.HI UR4, URZ, UR23, UR4 ;  /* 0x00000017ff048299 */ /* 0x000fe40008011604 */
[----:B------:R-:W-:Y:S02]  /*5210*/  UIMAD UR8, UR45, UR11, UR6 ;  /* 0x0000000b2d0872a4 */ /* 0x000fe4000f8e0206 */
[----:B------:R-:W-:Y:S04]  /*5220*/  @!UP0 USEL UR4, UR5, UR4, !UP4 ;  /* 0x0000000405048287 */ /* 0x000fe8000e000000 */
[----:B------:R-:W-:Y:S02]  /*5230*/  @!UP0 UIMAD UR7, UR7, UR8, UR4 ;  /* 0x00000008070782a4 */ /* 0x000fe4000f8e0204 */
[----:B------:R-:W-:Y:S02]  /*5240*/  @!UP0 UIADD3 UR9, UPT, UPT, UR10, -UR4, URZ ;  /* 0x800000040a098290 */ /* 0x000fe4000fffe0ff */
[----:B------:R-:W-:Y:S02]  /*5250*/  UIADD3 UR8, UPT, UPT, -UR6, URZ, URZ ;  /* 0x000000ff06087290 */ /* 0x000fe4000fffe1ff */
[----:B------:R-:W-:Y:S02]  /*5260*/  UIADD3 UR4, UPT, UPT, -UR5, URZ, URZ ;  /* 0x000000ff05047290 */ /* 0x000fe4000fffe1ff */
[----:B------:R-:W-:Y:S03]  /*5270*/  @!UP0 UIMAD UR6, UR9, UR45, UR5 ;  /* 0x0000002d090682a4 */ /* 0x000fe6000f8e0205 */
[----:B------:R-:W-:Y:S01]  /*5280*/  @!UP0 UMOV UR5, UR7 ;  /* 0x0000000700058c82 */ /* 0x000fe20008000000 */
[----:B------:R-:W-:Y:S02]  /*5290*/  UIMAD UR7, UR15, UR4, UR14 ;  /* 0x000000040f0772a4 */ /* 0x000fe4000f8e020e */
[----:B------:R-:W-:Y:S02]  /*52a0*/  UIMAD UR4, UR50, UR8, UR13 ;  /* 0x00000008320472a4 */ /* 0x000fe4000f8e020d */
[----:B------:R-:W-:Y:S02]  /*52b0*/  UIMAD UR14, UR5, UR15, UR7 ;  /* 0x0000000f050e72a4 */ /* 0x000fe4000f8e0207 */
[----:B------:R-:W-:Y:S11]  /*52c0*/  UIMAD UR13, UR6, UR50, UR4 ;  /* 0x00000032060d72a4 */ /* 0x000ff6000f8e0204 */
[----:B------:R-:W-:Y:S01]  /*52d0*/  @!UPT UIADD3 URZ, UPT, UPT, URZ, URZ, URZ ;  /* 0x000000fffffff290 */ /* 0x000fe2000fffe0ff */
.L_x_93:
[----:B------:R-:W2:Y:S01]  /*52e0*/  @!UP3 LDCU.128 UR8, c[0x0][0xb10] ;  /* 0x00016200ff08b7ac */ /* 0x000ea20008000c00 */
[C---:B----4-:R-:W-:Y:S02]  /*52f0*/  ISETP.NE.U32.AND P1, PT, R4.reuse, RZ, PT ;  /* 0x000000ff0400720c */ /* 0x050fe40003f25070 */
[----:B------:R-:W-:Y:S02]  /*5300*/  ISETP.NE.U32.AND P0, PT, R4, RZ, PT ;  /* 0x000000ff0400720c */ /* 0x000fe40003f05070 */
[C---:B------:R-:W-:Y:S02]  /*5310*/  ISETP.NE.AND.EX P1, PT, R5.reuse, RZ, PT, P1 ;  /* 0x000000ff0500720c */ /* 0x040fe40003f25310 */
[----:B------:R-:W-:Y:S01]  /*5320*/  ISETP.NE.AND.EX P0, PT, R5, RZ, PT, P0 ;  /* 0x000000ff0500720c */ /* 0x000fe20003f05300 */
[----:B------:R-:W3:Y:S01]  /*5330*/  @!UP3 LDCU UR5, c[0x0][0xb0c] ;  /* 0x00016180ff05b7ac */ /* 0x000ee20008000800 */
[----:B------:R-:W-:Y:S01]  /*5340*/  SHF.L.U32 R9, R15, 0x1f, RZ ;  /* 0x0000001f0f097819 */ /* 0x000fe200000006ff */
[----:B------:R-:W-:Y:S02]  /*5350*/  USHF.L.U32 UR42, UR24, 0x7, URZ ;  /* 0x00000007182a7899 */ /* 0x000fe400080006ff */
[----:B------:R-:W-:Y:S02]  /*5360*/  USHF.L.U32 UR43, UR20, 0x6, URZ ;  /* 0x00000006142b7899 */ /* 0x000fe400080006ff */
[----:B--2---:R-:W-:Y:S07]  /*5370*/  UIMAD.WIDE.U32 UR6, UR14, UR8, URZ ;  /* 0x000000080e0672a5 */ /* 0x004fee000f8e00ff */
[----:B------:R-:W-:Y:S01]  /*5380*/  @!UP3 UMOV UR4, UR7 ;  /* 0x000000070004bc82 */ /* 0x000fe20008000000 */
[----:B---3--:R-:W-:Y:S02]  /*5390*/  @!UP3 UISETP.NE.AND UP0, UPT, UR5, 0x1, UPT ;  /* 0x000000010500b88c */ /* 0x008fe4000bf05270 */
[----:B------:R-:W-:Y:S02]  /*53a0*/  @!UP3 USHF.R.U32.HI UR4, URZ, UR9, UR4 ;  /* 0x00000009ff04b299 */ /* 0x000fe40008011604 */
[----:B------:R-:W-:Y:S02]  /*53b0*/  UIMAD.WIDE.U32 UR6, UR13, UR11, URZ ;  /* 0x0000000b0d0672a5 */ /* 0x000fe4000f8e00ff */
[----:B------:R-:W-:Y:S02]  /*53c0*/  @!UP3 USEL UR8, UR14, UR4, !UP0 ;  /* 0x000000040e08b287 */ /* 0x000fe4000c000000 */
[----:B------:R-:W-:Y:S03]  /*53d0*/  @!UP3 UISETP.NE.AND UP0, UPT, UR10, 0x1, UPT ;  /* 0x000000010a00b88c */ /* 0x000fe6000bf05270 */
[----:B------:R-:W-:Y:S02]  /*53e0*/  @!UP3 UMOV UR6, UR7 ;  /* 0x000000070006bc82 */ /* 0x000fe40008000000 */
[----:B------:R-:W2:Y:S02]  /*53f0*/  @!UP3 LDCU UR4, c[0x0][0xb20] ;  /* 0x00016400ff04b7ac */ /* 0x000ea40008000800 */
[----:B--2---:R-:W-:Y:S04]  /*5400*/  @!UP3 USHF.R.U32.HI UR6, URZ, UR4, UR6 ;  /* 0x00000004ff06b299 */ /* 0x004fe80008011606 */
[----:B------:R-:W-:Y:S04]  /*5410*/  @!UP3 USEL UR6, UR13, UR6, !UP0 ;  /* 0x000000060d06b287 */ /* 0x000fe8000c000000 */
[----:B------:R-:W-:Y:S02]  /*5420*/  @!UP3 UIADD3 UR4, UPT, UPT, -UR8, UR6, URZ ;  /* 0x000000060804b290 */ /* 0x000fe4000fffe1ff */
[----:B------:R-:W-:Y:S02]  /*5430*/  @!UP3 UIADD3 UR6, UPT, UPT, UR8, -UR6, URZ ;  /* 0x800000060806b290 */ /* 0x000fe4000fffe0ff */
[----:B------:R-:W-:Y:S02]  /*5440*/  @!UP3 UIMAD UR14, UR4, UR5, UR14 ;  /* 0x00000005040eb2a4 */ /* 0x000fe4000f8e020e */
[----:B------:R-:W-:Y:S01]  /*5450*/  @!UP3 UIMAD UR13, UR6, UR10, UR13 ;  /* 0x0000000a060db2a4 */ /* 0x000fe2000f8e020d */
[----:B------:R-:W-:Y:S11]  /*5460*/  BRA.U UP2, `(.L_x_94) ;  /* 0x0000000102107547 */ /* 0x000ff6000b800000 */
[----:B------:R-:W-:Y:S04]  /*5470*/  MOV R6, UR54 ;  /* 0x0000003600067c02 */ /* 0x000fe80008000f00 */
[----:B------:R-:W-:Y:S04]  /*5480*/  SHF.L.U32 R6, R6, 0x1f, RZ ;  /* 0x0000001f06067819 */ /* 0x000fe800000006ff */
[----:B------:R-:W2:Y:S02]  /*5490*/  SYNCS.PHASECHK.TRANS64.TRYWAIT P2, [UR21+0xa8], R6 ;  /* 0x0000a806ff0075a7 */ /* 0x000ea40008041115 */
[----:B--2---:R-:W-:Y:S05]  /*54a0*/  @!P2 BRA `(.L_x_95) ;  /* 0x00000044004ca947 */ /* 0x004fea0003800000 */
.L_x_94:
[----:B------:R-:W-:Y:S05]  /*54b0*/  @!P1 BRA `(.L_x_96) ;  /* 0x0000000000309947 */ /* 0x000fea0003800000 */
[----:B------:R-:W-:Y:S01]  /*54c0*/  ISETP.NE.U32.AND P1, PT, R2, RZ, PT ;  /* 0x000000ff0200720c */ /* 0x000fe20003f25070 */
[----:B------:R-:W2:Y:S01]  /*54d0*/  LDCU.64 UR4, c[0x0][0x358] ;  /* 0x00006b00ff0477ac */ /* 0x000ea20008000a00 */
[----:B------:R-:W-:Y:S02]  /*54e0*/  IMAD.MOV.U32 R26, RZ, RZ, 0x1 ;  /* 0x00000001ff1a7424 */ /* 0x000fe400078e00ff */
[----:B------:R-:W-:Y:S11]  /*54f0*/  ISETP.NE.AND.EX P1, PT, R3, RZ, PT, P1 ;  /* 0x000000ff0300720c */ /* 0x000ff60003f25310 */
[----:B------:R-:W-:Y:S02]  /*5500*/  @!UPT UIADD3 URZ, UPT, UPT, URZ, URZ, URZ ;  /* 0x000000fffffff290 */ /* 0x000fe4000fffe0ff */
[----:B------:R-:W3:Y:S01]  /*5510*/  @P1 LDC.64 R10, c[0x0][0x888] ;  /* 0x00022200ff0a1b82 */ /* 0x000ee20000000a00 */
[----:B-1----:R-:W-:Y:S04]  /*5520*/  @P1 IMAD R0, R4, UR36, RZ ;  /* 0x0000002404001c24 */ /* 0x002fe8000f8e02ff */
[----:B---3--:R-:W-:Y:S04]  /*5530*/  @P1 IMAD.WIDE R10, R0, 0x4, R10 ;  /* 0x00000004000a1825 */ /* 0x008fe800078e020a */
[----:B------:R-:W-:Y:S01]  /*5540*/  HFMA2 R0, -RZ, RZ, 0, 5.9604644775390625e-08 ;  /* 0x00000001ff007431 */ /* 0x000fe200000001ff */
[----:B--2--5:R2:W5:Y:S04]  /*5550*/  @P1 LDG.E R27, desc[UR4][R10.64] ;  /* 0x000000040a1b1981 */ /* 0x024568000c1e1900 */
[----:B------:R-:W-:Y:S01]  /*5560*/  @!P1 PRMT R26, R0, 0x7610, R26 ;  /* 0x00007610001a9816 */ /* 0x000fe2000000001a */
[----:B--2---:R-:W3:Y:S06]  /*5570*/  @!P1 LDC R27, c[0x0][0x880] ;  /* 0x00022000ff1b9b82 */ /* 0x004eec0000000800 */
.L_x_96:
[----:B---3-5:R-:W-:Y:S01]  /*5580*/  @!P0 FSETP.EQ.AND P1, PT, R27, RZ, PT ;  /* 0x000000ff1b00820b */ /* 0x028fe20003f22000 */
[----:B------:R-:W-:Y:S01]  /*5590*/  @!UPT UIADD3 URZ, UPT, UPT, URZ, URZ, URZ ;  /* 0x000000fffffff290 */ /* 0x000fe2000fffe0ff */
[----:B------:R-:W-:Y:S11]  /*55a0*/  @!P0 BRA `(.L_x_97) ;  /* 0x0000000000188947 */ /* 0x000ff60003800000 */
[----:B------:R-:W-:Y:S02]  /*55b0*/  LOP3.LUT P0, RZ, R26, 0xff, RZ, 0xc0, !PT ;  /* 0x000000ff1aff7812 */ /* 0x000fe4000780c0ff */
[----:B------:R-:W-:Y:S04]  /*55c0*/  ISETP.NE.U32.AND P1, PT, R2, RZ, PT ;  /* 0x000000ff0200720c */ /* 0x000fe80003f25070 */
[----:B------:R-:W-:Y:S04]  /*55d0*/  ISETP.NE.AND.EX P1, PT, R3, RZ, PT, P1 ;  /* 0x000000ff0300720c */ /* 0x000fe80003f25310 */
[----:B------:R-:W-:Y:S03]  /*55e0*/  PLOP3.LUT P1, PT, P1, PT, PT, 0x8, 0x80 ;  /* 0x000000000080781c */ /* 0x000fe60000f2e170 */
[----:B------:R-:W-:Y:S11]  /*55f0*/  @P0 FSETP.EQ.AND P1, PT, R27, RZ, PT ;  /* 0x000000ff1b00020b */ /* 0x000ff60003f22000 */
[----:B------:R-:W-:Y:S02]  /*5600*/  @!UPT UIADD3 URZ, UPT, UPT, URZ, URZ, URZ ;  /* 0x000000fffffff290 */ /* 0x000fe4000fffe0ff */
.L_x_97:
[----:B------:R-:W2:Y:S01]  /*5610*/  SYNCS.PHASECHK.TRANS64.TRYWAIT P2, [UR21+0x80], R9 ;  /* 0x00008009ff0075a7 */ /* 0x000ea20008041115 */
[----:B------:R-:W-:Y:S04]  /*5620*/  ELECT P0, URZ, PT ;  /* 0x0000000000ff782f */ /* 0x000fe80003800000 */
[----:B------:R-:W-:Y:S11]  /*5630*/  PLOP3.LUT P1, PT, P1, P0, PT, 0xf2, 0x2f ;  /* 0x00000000002f781c */ /* 0x000ff60000f21e72 */
[----:B------:R-:W-:Y:S02]  /*5640*/  @!UPT UIADD3 URZ, UPT, UPT, URZ, URZ, URZ ;  /* 0x000000fffffff290 */ /* 0x000fe4000fffe0ff */
[----:B------:R-:W-:Y:S05]  /*5650*/  @!P1 IADD3 R8, P0, PT, R16, 0x580, RZ ;  /* 0x0000058010089810 */ /* 0x000fea0007f1e0ff */
[----:B-1----:R-:W-:Y:S01]  /*5660*/  @!P1 IMAD.X R6, RZ, RZ, R17, P0 ;  /* 0x000000ffff069224 */ /* 0x002fe200000e0611 */
[----:B--2---:R-:W-:Y:S07]  /*5670*/  @!P2 BRA `(.L_x_98) ;  /* 0x0000004000f0a947 */ /* 0x004fee0003800000 */
.L_x_192:
[----:B------:R-:W-:Y:S01]  /*5680*/  @!P1 R2UR UR5, R8 ;  /* 0x00000000080592ca */ /* 0x000fe200000e0000 */
[----:B------:R-:W-:Y:S01]  /*5690*/  VOTEU.ALL UP0, P1 ;  /* 0x0000000000ff7886 */ /* 0x000fe20000800000 */
[----:B------:R-:W-:Y:S01]  /*56a0*/  @!P1 R2UR UR4, R6 ;  /* 0x00000000060492ca */ /* 0x000fe200000e0000 */
[----:B------:R-:W-:Y:S01]  /*56b0*/  UMOV UR16, 0x0 ;  /* 0x0000000000107882 */ /* 0x000fe20000000000 */
[----:B------:R-:W-:Y:S01]  /*56c0*/  UMOV UR17, 0x10000000 ;  /* 0x1000000000117882 */ /* 0x000fe20000000000 */
[----:B------:R-:W-:Y:S01]  /*56d0*/  UMOV UR44, UR36 ;  /* 0x00000024002c7c82 */ /* 0x000fe20008000000 */
[----:B------:R-:W-:Y:S01]  /*56e0*/  @!UP0 UIADD3 UR40, UPT, UPT, UR21, 0x200, URZ ;  /* 0x0000020015288890 */ /* 0x000fe2000fffe0ff */
[----:B-1----:R-:W-:Y:S01]  /*56f0*/  @!P1 IMAD.MOV.U32 R0, RZ, RZ, 0x2000 ;  /* 0x00002000ff009424 */ /* 0x002fe200078e00ff */
[----:B------:R-:W-:Y:S01]  /*5700*/  @!UP0 UIADD3 UR10, UPT, UPT, UR42, 0x40, URZ ;  /* 0x000000402a0a8890 */ /* 0x000fe2000fffe0ff */
[----:B------:R-:W-:Y:S01]  /*5710*/  @!P1 IADD3 R8, P0, PT, R16, 0x580, RZ ;  /* 0x0000058010089810 */ /* 0x000fe20007f1e0ff */
[----:B------:R-:W-:Y:S01]  /*5720*/  @!UP0 UIADD3 UR8, UPT, UPT, UR21, 0x1200, URZ ;  /* 0x0000120015088890 */ /* 0x000fe2000fffe0ff */
[----:B------:R-:W-:Y:S02]  /*5730*/  VOTEU.ALL UP0, P1 ;  /* 0x0000000000ff7886 */ /* 0x000fe40000800000 */
[----:B------:R-:W-:Y:S01]  /*5740*/  IMAD.U32 R10, RZ, RZ, UR5 ;  /* 0x00000005ff0a7e24 */ /* 0x000fe2000f8e00ff */
[----:B------:R-:W-:Y:S01]  /*5750*/  UMOV UR9, UR41 ;  /* 0x0000002900097c82 */ /* 0x000fe20008000000 */
[----:B------:R-:W-:Y:S01]  /*5760*/  IMAD.U32 R11, RZ, RZ, UR4 ;  /* 0x00000004ff0b7e24 */ /* 0x000fe2000f8e00ff */
[----:B------:R-:W-:Y:S01]  /*5770*/  UMOV UR11, UR43 ;  /* 0x0000002b000b7c82 */ /* 0x000fe20008000000 */
[----:B------:R-:W-:Y:S01]  /*5780*/  UMOV UR12, UR36 ;  /* 0x00000024000c7c82 */ /* 0x000fe20008000000 */
[----:B------:R-:W-:Y:S01]  /*5790*/  @!P1 R2UR UR4, R10 ;  /* 0x000000000a0492ca */ /* 0x000fe200000e0000 */
[----:B------:R-:W-:Y:S01]  /*57a0*/  UPRMT UR6, UR52, 0x654, UR41 ;  /* 0x0000065434067896 */ /* 0x000fe20008000029 */
[----:B------:R-:W-:Y:S01]  /*57b0*/  @!P1 R2UR UR5, R11 ;  /* 0x000000000b0592ca */ /* 0x000fe200000e0000 */
[----:B------:R-:W-:Y:S11]  /*57c0*/  @!P1 IMAD.X R6, RZ, RZ, R17, P0 ;  /* 0x000000ffff069224 */ /* 0x000ff600000e0611 */
[----:B------:R-:W-:Y:S01]  /*57d0*/  @!UPT UIADD3 URZ, UPT, UPT, URZ, URZ, URZ ;  /* 0x000000fffffff290 */ /* 0x000fe2000fffe0ff */
[----:B------:R1:W-:Y:S01]  /*57e0*/  @!UP0 UTMALDG.3D [UR40], [UR4], desc[UR16] ;  /* 0x00001028040085b4 */ /* 0x0003e20008011000 */
[----:B------:R-:W-:Y:S05]  /*57f0*/  VOTEU.ALL UP0, P1 ;  /* 0x0000000000ff7886 */ /* 0x000fea0000800000 */
[----:B------:R1:W-:Y:S01]  /*5800*/  @!UP0 UTMALDG.3D [UR8], [UR4], desc[UR16] ;  /* 0x00001008040085b4 */ /* 0x0003e20008011000 */
[----:B------:R1:W-:Y:S01]  /*5810*/  @!P1 SYNCS.ARRIVE.TRANS64.RED.A0TR RZ, [UR21+0x60], R0 ;  /* 0x00006000ffff99a7 */ /* 0x0003e20008300415 */
[----:B------:R-:W-:Y:S01]  /*5820*/  SYNCS.ARRIVE.TRANS64.RED.A1T0 RZ, [UR6], RZ ;  /* 0x000000ffffff79a7 */ /* 0x000fe20008100406 */
[----:B------:R-:W2:Y:S02]  /*5830*/  SYNCS.PHASECHK.TRANS64.TRYWAIT P2, [UR21+0x88], R9 ;  /* 0x00008809ff0075a7 */ /* 0x000ea40008041115 */
[----:B-12---:R-:W-:Y:S05]  /*5840*/  @!P2 BRA `(.L_x_99) ;  /* 0x000000400094a947 */ /* 0x006fea0003800000 */
.L_x_194:
        /* <DEDUP_REMOVED lines=10> */
[----:B------:R-:W-:Y:S02]  /*58f0*/  @!UP0 UIADD3 UR10, UPT, UPT, UR42, 0x50, URZ ;  /* 0x000000502a0a8890 */ /* 0x000fe4000fffe0ff */
[----:B------:R-:W-:Y:S01]  /*5900*/  @!UP0 UIADD3 UR8, UPT, UPT, UR21, 0x3200, URZ ;  /* 0x0000320015088890 */ /* 0x000fe2000fffe0ff */
[----:B------:R-:W-:Y:S01]  /*5910*/  IMAD.U32 R10, RZ, RZ, UR5 ;  /* 0x00000005ff0a7e24 */ /* 0x000fe2000f8e00ff */
[----:B------:R-:W-:Y:S01]  /*5920*/  VOTEU.ALL UP0, P1 ;  /* 0x0000000000ff7886 */ /* 0x000fe20000800000 */
[----:B------:R-:W-:Y:S01]  /*5930*/  IMAD.U32 R11, RZ, RZ, UR4 ;  /* 0x00000004ff0b7e24 */ /* 0x000fe2000f8e00ff */
[----:B------:R-:W-:Y:S01]  /*5940*/  UMOV UR9, UR33 ;  /* 0x0000002100097c82 */ /* 0x000fe20008000000 */
[----:B------:R-:W-:Y:S01]  /*5950*/  UMOV UR11, UR43 ;  /* 0x0000002b000b7c82 */ /* 0x000fe20008000000 */
[----:B------:R-:W-:Y:S01]  /*5960*/  @!P1 R2UR UR4, R10 ;  /* 0x000000000a0492ca */ /* 0x000fe200000e0000 */
[----:B------:R-:W-:Y:S01]  /*5970*/  UMOV UR12, UR36 ;  /* 0x00000024000c7c82 */ /* 0x000fe20008000000 */
[----:B------:R-:W-:Y:S01]  /*5980*/  @!P1 R2UR UR5, R11 ;  /* 0x000000000b0592ca */ /* 0x000fe200000e0000 */
[----:B------:R-:W-:Y:S01]  /*5990*/  UPRMT UR6, UR52, 0x654, UR33 ;  /* 0x0000065434067896 */ /* 0x000fe20008000021 */
[----:B------:R-:W-:Y:S11]  /*59a0*/  @!P1 IMAD.X R6, RZ, RZ, R17, P0 ;  /* 0x000000ffff069224 */ /* 0x000ff600000e0611 */
[----:B------:R1:W-:Y:S01]  /*59b0*/  @!UP0 UTMALDG.3D [UR32], [UR4], desc[UR16] ;  /* 0x00001020040085b4 */ /* 0x0003e20008011000 */
[----:B------:R-:W-:Y:S05]  /*59c0*/  VOTEU.ALL UP0, P1 ;  /* 0x0000000000ff7886 */ /* 0x000fea0000800000 */
[----:B------:R1:W-:Y:S01]  /*59d0*/  @!UP0 UTMALDG.3D [UR8], [UR4], desc[UR16] ;  /* 0x00001008040085b4 */ /* 0x0003e20008011000 */
[----:B------:R1:W-:Y:S01]  /*59e0*/  @!P1 SYNCS.ARRIVE.TRANS64.RED.A0TR RZ, [UR21+0x68], R0 ;  /* 0x00006800ffff99a7 */ /* 0x0003e20008300415 */
[----:B------:R-:W-:Y:S01]  /*59f0*/  SYNCS.ARRIVE.TRANS64.RED.A1T0 RZ, [UR6], RZ ;  /* 0x000000ffffff79a7 */ /* 0x000fe20008100406 */
[----:B------:R-:W2:Y:S02]  /*5a00*/  SYNCS.PHASECHK.TRANS64.TRYWAIT P2, [UR21+0x90], R9 ;  /* 0x00009009ff0075a7 */ /* 0x000ea40008041115 */
[----:B-12---:R-:W-:Y:S05]  /*5a10*/  @!P2 BRA `(.L_x_100) ;  /* 0x000000400038a947 */ /* 0x006fea0003800000 */
.L_x_196:
        /* <DEDUP_REMOVED lines=9> */
[----:B------:R-:W-:Y:S01]  /*5ab0*/  VIADD R14, R14, 0x1 ;  /* 0x000000010e0e7836 */ /* 0x000fe20000000000 */
        /* <DEDUP_REMOVED lines=10> */
[----:B------:R-:W-:Y:S01]  /*5b60*/  UMOV UR12, UR36 ;  /* 0x00000024000c7c82 */ /* 0x000fe20008000000 */
[----:B------:R-:W-:Y:S11]  /*5b70*/  UPRMT UR6, UR52, 0x654, UR25 ;  /* 0x0000065434067896 */ /* 0x000ff60008000019 */
[----:B------:R1:W-:Y:S01]  /*5b80*/  @!UP0 UTMALDG.3D [UR24], [UR4], desc[UR16] ;  /* 0x00001018040085b4 */ /* 0x0003e20008011000 */
[----:B------:R-:W-:Y:S05]  /*5b90*/  VOTEU.ALL UP0, P1 ;  /* 0x0000000000ff7886 */ /* 0x000fea0000800000 */
[----:B------:R1:W-:Y:S01]  /*5ba0*/  @!UP0 UTMALDG.3D [UR8], [UR4], desc[UR16] ;  /* 0x00001008040085b4 */ /* 0x0003e20008011000 */
[----:B------:R1:W-:Y:S01]  /*5bb0*/  @!P1 SYNCS.ARRIVE.TRANS64.RED.A0TR RZ, [UR21+0x70], R0 ;  /* 0x00007000ffff99a7 */ /* 0x0003e20008300415 */
[----:B------:R-:W-:Y:S01]  /*5bc0*/  SYNCS.ARRIVE.TRANS64.RED.A1T0 RZ, [UR6], RZ ;  /* 0x000000ffffff79a7 */ /* 0x000fe20008100406 */
[----:B------:R-:W2:Y:S02]  /*5bd0*/  SYNCS.PHASECHK.TRANS64.TRYWAIT P0, [UR21+0x98], R9 ;  /* 0x00009809ff0075a7 */ /* 0x000ea40008001115 */
[----:B-12---:R-:W-:Y:S05]  /*5be0*/  @!P0 BRA `(.L_x_101) ;  /* 0x0000003c00dc8947 */ /* 0x006fea0003800000 */
.L_x_198:
[----:B------:R-:W-:Y:S01]  /*5bf0*/  UPLOP3.LUT UP2, UPT, UPT, UPT, UPT, 0x80, 0x8 ;  /* 0x000000000008789c */ /* 0x000fe20003f4f070 */
[----:B------:R-:W-:Y:S01]  /*5c00*/  @!P1 IADD3 R6, P0, PT, R16, 0x580, RZ ;  /* 0x0000058010069810 */ /* 0x000fe20007f1e0ff */
[----:B------:R-:W-:Y:S01]  /*5c10*/  UMOV UR6, 0x0 ;  /* 0x0000000000067882 */ /* 0x000fe20000000000 */
[----:B------:R-:W-:Y:S01]  /*5c20*/  UMOV UR7, 0x10000000 ;  /* 0x1000000000077882 */ /* 0x000fe20000000000 */
[----:B------:R-:W-:Y:S01]  /*5c30*/  VOTEU.ALL UP0, P1 ;  /* 0x0000000000ff7886 */ /* 0x000fe20000800000 */
[----:B------:R-:W-:Y:S01]  /*5c40*/  @!P1 R2UR UR5, R6 ;  /* 0x00000000060592ca */ /* 0x000fe200000e0000 */
[----:B-1----:R-:W-:Y:S01]  /*5c50*/  @!P1 IMAD.X R0, RZ, RZ, R17, P0 ;  /* 0x000000ffff009224 */ /* 0x002fe200000e0611 */
[----:B------:R-:W-:Y:S01]  /*5c60*/  UMOV UR19, UR43 ;  /* 0x0000002b00137c82 */ /* 0x000fe20008000000 */
[----:B------:R-:W-:Y:S01]  /*5c70*/  UMOV UR20, UR36 ;  /* 0x0000002400147c82 */ /* 0x000fe20008000000 */
[----:B------:R-:W-:Y:S01]  /*5c80*/  @!UP0 UIADD3 UR18, UPT, UPT, UR42, 0x30, URZ ;  /* 0x000000302a128890 */ /* 0x000fe2000fffe0ff */
[----:B------:R-:W-:Y:S01]  /*5c90*/  R2UR UR24, R57 ;  /* 0x00000000391872ca */ /* 0x000fe200000e0000 */
[----:B------:R-:W-:Y:S01]  /*5ca0*/  @!UP0 UIADD3 UR16, UPT, UPT, UR21, 0x6200, URZ ;  /* 0x0000620015108890 */ /* 0x000fe2000fffe0ff */
[----:B------:R-:W-:Y:S01]  /*5cb0*/  @!P1 R2UR UR4, R0 ;  /* 0x00000000000492ca */ /* 0x000fe200000e0000 */
[----:B------:R-:W-:Y:S01]  /*5cc0*/  @!UP0 UIADD3 UR17, UPT, UPT, UR21, 0x78, URZ ;  /* 0x0000007815118890 */ /* 0x000fe2000fffe0ff */
[----:B------:R-:W-:Y:S01]  /*5cd0*/  ISETP.NE.AND P0, PT, R14, 0x2, PT ;  /* 0x000000020e00780c */ /* 0x000fe20003f05270 */
[----:B------:R-:W-:Y:S01]  /*5ce0*/  @!UP0 UIADD3 UR10, UPT, UPT, UR42, 0x70, URZ ;  /* 0x000000702a0a8890 */ /* 0x000fe2000fffe0ff */
[----:B------:R-:W-:Y:S01]  /*5cf0*/  LOP3.LUT R15, R15, 0x1, RZ, 0x3c, !PT ;  /* 0x000000010f0f7812 */ /* 0x000fe200078e3cff */
[----:B------:R-:W-:Y:S01]  /*5d00*/  @!UP0 UIADD3 UR8, UPT, UPT, UR21, 0x7200, URZ ;  /* 0x0000720015088890 */ /* 0x000fe2000fffe0ff */
[----:B------:R-:W-:Y:S01]  /*5d10*/  IMAD.U32 R8, RZ, RZ, UR5 ;  /* 0x00000005ff087e24 */ /* 0x000fe2000f8e00ff */
[----:B------:R-:W-:Y:S01]  /*5d20*/  VOTEU.ALL UP0, P1 ;  /* 0x0000000000ff7886 */ /* 0x000fe20000800000 */
[----:B------:R-:W-:Y:S01]  /*5d30*/  UMOV UR11, UR43 ;  /* 0x0000002b000b7c82 */ /* 0x000fe20008000000 */
[----:B------:R-:W-:Y:S01]  /*5d40*/  UMOV UR12, UR36 ;  /* 0x00000024000c7c82 */ /* 0x000fe20008000000 */
[----:B------:R-:W-:Y:S01]  /*5d50*/  UMOV UR9, UR17 ;  /* 0x0000001100097c82 */ /* 0x000fe20008000000 */
[----:B------:R-:W-:Y:S01]  /*5d60*/  SEL R0, RZ, 0x1, P0 ;  /* 0x00000001ff007807 */ /* 0x000fe20000000000 */
[----:B------:R-:W-:Y:S01]  /*5d70*/  UIADD3 UR24, UPT, UPT, UR13, UR24, URZ ;  /* 0x000000180d187290 */ /* 0x000fe2000fffe0ff */
[----:B------:R-:W-:Y:S01]  /*5d80*/  IMAD.U32 R9, RZ, RZ, UR4 ;  /* 0x00000004ff097e24 */ /* 0x000fe2000f8e00ff */
[----:B------:R-:W-:Y:S01]  /*5d90*/  @!P1 R2UR UR4, R8 ;  /* 0x00000000080492ca */ /* 0x000fe200000e0000 */
[----:B------:R-:W-:Y:S01]  /*5da0*/  UMOV UR36, UR29 ;  /* 0x0000001d00247c82 */ /* 0x000fe20008000000 */
[----:B------:R-:W-:Y:S02]  /*5db0*/  LOP3.LUT R13, R13, R0, RZ, 0x3c, !PT ;  /* 0x000000000d0d7212 */ /* 0x000fe400078e3cff */
[----:B------:R-:W-:Y:S02]  /*5dc0*/  @!P1 R2UR UR5, R9 ;  /* 0x00000000090592ca */ /* 0x000fe400000e0000 */
[----:B------:R-:W-:Y:S11]  /*5dd0*/  SEL R14, R14, RZ, P0 ;  /* 0x000000ff0e0e7207 */ /* 0x000ff60000000000 */
[----:B------:R1:W-:Y:S01]  /*5de0*/  @!UP0 UTMALDG.3D [UR16], [UR4], desc[UR6] ;  /* 0x00000610040085b4 */ /* 0x0003e20008011000 */
[----:B------:R-:W-:Y:S05]  /*5df0*/  VOTEU.ALL UP0, P1 ;  /* 0x0000000000ff7886 */ /* 0x000fea0000800000 */
[----:B------:R2:W-:Y:S01]  /*5e00*/  @!UP0 UTMALDG.3D [UR8], [UR4], desc[UR6] ;  /* 0x00000608040085b4 */ /* 0x0005e20008011000 */
[----:B------:R2:W-:Y:S01]  /*5e10*/  @!P1 SYNCS.ARRIVE.TRANS64.RED.A0TR RZ, [UR21+0x78], R7 ;  /* 0x00007807ffff99a7 */ /* 0x0005e20008300415 */
[----:B------:R-:W-:Y:S01]  /*5e20*/  SYNCS.ARRIVE.TRANS64.RED.A1T0 RZ, [UR37], RZ ;  /* 0x000000ffffff79a7 */ /* 0x000fe20008100425 */
[----:B-1----:R-:W-:Y:S01]  /*5e30*/  UIADD3 UR20, UPT, UPT, UR14, UR63, URZ ;  /* 0x0000003f0e147290 */ /* 0x002fe2000fffe0ff */
[----:B------:R-:W-:Y:S11]  /*5e40*/  BRA.U UP1, `(.L_x_102) ;  /* 0xfffffff101047547 */ /* 0x000ff6000b83ffff */
[----:B------:R-:W-:-:S04]  /*5e50*/  SHF.L.U32 R2, R15, 0x1f, RZ ;  /* 0x0000001f0f027819 */ /* 0x000fc800000006ff */
[----:B------:R-:W1:Y:S02]  /*5e60*/  SYNCS.PHASECHK.TRANS64.TRYWAIT P0, [UR21+0x80], R2 ;  /* 0x00008002ff0075a7 */ /* 0x000e640008001115 */
[----:B-1----:R-:W-:Y:S05]  /*5e70*/  @!P0 BRA `(.L_x_103) ;  /* 0x0000003c00508947 */ /* 0x002fea0003800000 */
.L_x_200:
[----:B------:R-:W3:Y:S02]  /*5e80*/  SYNCS.PHASECHK.TRANS64.TRYWAIT P0, [UR21+0x88], R2 ;  /* 0x00008802ff0075a7 */ /* 0x000ee40008001115 */
[----:B---3--:R-:W-:Y:S05]  /*5e90*/  @!P0 BRA `(.L_x_104) ;  /* 0x0000003c00608947 */ /* 0x008fea0003800000 */
.L_x_202:
[----:B------:R-:W3:Y:S02]  /*5ea0*/  SYNCS.PHASECHK.TRANS64.TRYWAIT P0, [UR21+0x90], R2 ;  /* 0x00009002ff0075a7 */ /* 0x000ee40008001115 */
[----:B---3--:R-:W-:Y:S05]  /*5eb0*/  @!P0 BRA `(.L_x_105) ;  /* 0x0000003c00708947 */ /* 0x008fea0003800000 */
.L_x_204:
[----:B-1----:R-:W-:-:S07]  /*5ec0*/  MOV R0, UR21 ;  /* 0x0000001500007c02 */ /* 0x002fce0008000f00 */
.L_x_106:
[----:B-1----:R-:W-:-:S04]  /*5ed0*/  SHF.L.U32 R2, R15, 0x1f, RZ ;  /* 0x0000001f0f027819 */ /* 0x002fc800000006ff */
[----:B------:R1:W3:Y:S03]  /*5ee0*/  SYNCS.PHASECHK.TRANS64.TRYWAIT P0, [R0+URZ+0x98], R2 ;  /* 0x00009802000075a7 */ /* 0x0002e600080011ff */
[----:B---3--:R-:W-:Y:S05]  /*5ef0*/  @!P0 NANOSLEEP.SYNCS 0x989680 ;  /* 0x009896800000895d */ /* 0x008fea0003900000 */
[----:B------:R-:W3:Y:S02]  /*5f00*/  @!P0 SYNCS.PHASECHK.TRANS64 P0, [R0+URZ+0x98], R2 ;  /* 0x00009802000085a7 */ /* 0x000ee400080010ff */
[----:B--23--:R-:W-:Y:S05]  /*5f10*/  @P0 EXIT ;  /* 0x000000000000094d */ /* 0x00cfea0003800000 */
[----:B------:R-:W-:Y:S05]  /*5f20*/  BRA `(.L_x_106) ;  /* 0xfffffffc00e87947 */ /* 0x000fea000383ffff */
.L_x_91:
[----:B------:R-:W-:-:S06]  /*5f30*/  UISETP.GE.AND UP0, UPT, UR22, 0x4, UPT ;  /* 0x000000041600788c */ /* 0x000fcc000bf06270 */
[----:B------:R-:W-:-:S13]  /*5f40*/  PLOP3.LUT P0, PT, PT, PT, UP0, 0x80, 0x8 ;  /* 0x000000000008781c */ /* 0x000fda0003f0f008 */
[----:B------:R-:W-:Y:S05]  /*5f50*/  @!P0 EXIT ;  /* 0x000000000000894d */ /* 0x000fea0003800000 */
[----:B------:R-:W-:Y:S01]  /*5f60*/  BAR.SYNC.DEFER_BLOCKING 0x6, 0xa0 ;  /* 0x0182800000007b1d */ /* 0x000fe20000010000 */
[C---:B------:R-:W-:Y:S01]  /*5f70*/  IMAD.SHL.U32 R5, R68.reuse, 0x10, RZ ;  /* 0x0000001044057824 */ /* 0x040fe200078e00ff */
[----:B------:R-:W-:Y:S01]  /*5f80*/  LOP3.LUT R69, R68, 0x60, RZ, 0xc0, !PT ;  /* 0x0000006044457812 */ /* 0x000fe200078ec0ff */
[----:B------:R-:W-:Y:S01]  /*5f90*/  IMAD.SHL.U32 R7, R56, 0x200, RZ ;  /* 0x0000020038077824 */ /* 0x000fe200078e00ff */
[C---:B------:R-:W-:Y:S01]  /*5fa0*/  LOP3.LUT R66, R68.reuse, 0x2, RZ, 0xc0, !PT ;  /* 0x0000000244427812 */ /* 0x040fe200078ec0ff */
[----:B------:R-:W-:Y:S01]  /*5fb0*/  IMAD.SHL.U32 R4, R68, 0x2, RZ ;  /* 0x0000000244047824 */ /* 0x000fe200078e00ff */
[----:B------:R-:W-:Y:S02]  /*5fc0*/  UMOV UR43, 0x400 ;  /* 0x00000400002b7882 */ /* 0x000fe40000000000 */
[----:B------:R-:W1:Y:S01]  /*5fd0*/  LDC.64 R52, c[0x0][0x888] ;  /* 0x00022200ff347b82 */ /* 0x000e620000000a00 */
[----:B------:R-:W-:Y:S01]  /*5fe0*/  ULEA UR43, UR52, UR43, 0x18 ;  /* 0x0000002b342b7291 */ /* 0x000fe2000f8ec0ff */
[C---:B------:R-:W-:Y:S01]  /*5ff0*/  LOP3.LUT R67, R5.reuse, 0x590, RZ, 0xc0, !PT ;  /* 0x0000059005437812 */ /* 0x040fe200078ec0ff */
[----:B------:R-:W-:Y:S01]  /*6000*/  IMAD.SHL.U32 R6, R56, 0x200000, RZ ;  /* 0x0020000038067824 */ /* 0x000fe200078e00ff */
[----:B------:R-:W-:Y:S01]  /*6010*/  LOP3.LUT R5, R5, 0x60, RZ, 0xc0, !PT ;  /* 0x0000006005057812 */ /* 0x000fe200078ec0ff */
[----:B------:R-:W-:Y:S01]  /*6020*/  UIADD3 UR4, UPT, UPT, UR43, 0x200, URZ ;  /* 0x000002002b047890 */ /* 0x000fe2000fffe0ff */
[----:B------:R-:W-:Y:S01]  /*6030*/  LOP3.LUT R67, R67, 0x200, R7, 0xf8, !PT ;  /* 0x0000020043437812 */ /* 0x000fe200078ef807 */
[----:B------:R-:W-:Y:S01]  /*6040*/  IMAD.U32 R23, R68, 0x10000, RZ ;  /* 0x0001000044177824 */ /* 0x000fe200078e00ff */
[----:B------:R-:W2:Y:S01]  /*6050*/  LDC.64 R54, c[0x0][0x890] ;  /* 0x00022400ff367b82 */ /* 0x000ea20000000a00 */
[----:B------:R-:W-:Y:S01]  /*6060*/  LOP3.LUT R4, R5, 0xc, R4, 0xf8, !PT ;  /* 0x0000000c05047812 */ /* 0x000fe200078ef804 */
[----:B------:R-:W-:Y:S01]  /*6070*/  HFMA2 R22, -RZ, RZ, 0, 0 ;  /* 0x00000000ff167431 */ /* 0x000fe200000001ff */
[----:B------:R-:W-:Y:S01]  /*6080*/  LOP3.LUT R6, R6, 0x200000, RZ, 0xc0, !PT ;  /* 0x0020000006067812 */ /* 0x000fe200078ec0ff */
[----:B------:R-:W-:Y:S01]  /*6090*/  IMAD.U32 R58, RZ, RZ, UR4 ;  /* 0x00000004ff3a7e24 */ /* 0x000fe2000f8e00ff */
[----:B------:R-:W-:Y:S01]  /*60a0*/  LOP3.LUT R67, R67, R4, RZ, 0xfc, !PT ;  /* 0x0000000443437212 */ /* 0x000fe200078efcff */
[----:B------:R-:W-:Y:S01]  /*60b0*/  IMAD.MOV.U32 R64, RZ, RZ, 0x1 ;  /* 0x00000001ff407424 */ /* 0x000fe200078e00ff */
[----:B------:R-:W-:Y:S01]  /*60c0*/  LOP3.LUT R68, R68, 0x4, RZ, 0xc0, !PT ;  /* 0x0000000444447812 */ /* 0x000fe200078ec0ff */
[----:B------:R-:W3:Y:S01]  /*60d0*/  LDC.64 R50, c[0x0][0x8b0] ;  /* 0x00022c00ff327b82 */ /* 0x000ee20000000a00 */
[----:B------:R-:W4:Y:S01]  /*60e0*/  LDS R0, [UR43+0x160] ;  /* 0x0001602bff007984 */ /* 0x000f220008000800 */
[----:B------:R-:W-:Y:S01]  /*60f0*/  LOP3.LUT R23, R6, 0x400000, R23, 0xf8, !PT ;  /* 0x0040000006177812 */ /* 0x000fe200078ef817 */
[----:B------:R-:W-:Y:S01]  /*6100*/  IMAD R67, R67, 0x4, R58 ;  /* 0x0000000443437824 */ /* 0x000fe200078e023a */
[----:B------:R-:W-:Y:S01]  /*6110*/  CS2R R62, SRZ ;  /* 0x00000000003e7805 */ /* 0x000fe2000001ff00 */
[----:B------:R-:W-:Y:S01]  /*6120*/  IMAD.MOV.U32 R60, RZ, RZ, RZ ;  /* 0x000000ffff3c7224 */ /* 0x000fe200078e00ff */
[----:B------:R-:W1:Y:S01]  /*6130*/  LDCU UR60, c[0x0][0x370] ;  /* 0x00006e00ff3c77ac */ /* 0x000e620008000800 */
[--C-:B------:R-:W-:Y:S01]  /*6140*/  IMAD R66, R66, -0x10, R67.reuse ;  /* 0xfffffff042427824 */ /* 0x100fe200078e0243 */
[----:B------:R-:W1:Y:S01]  /*6150*/  LDC.64 R48, c[0x0][0x8a8] ;  /* 0x00022a00ff307b82 */ /* 0x000e620000000a00 */
[----:B------:R-:W-:Y:S01]  /*6160*/  IMAD R65, R68, -0x10, R67 ;  /* 0xfffffff044417824 */ /* 0x000fe200078e0243 */
[----:B------:R-:W1:Y:S01]  /*6170*/  LDCU UR42, c[0x0][0xb0c] ;  /* 0x00016180ff2a77ac */ /* 0x000e620008000800 */
[----:B------:R-:W1:Y:S01]  /*6180*/  LDCU UR39, c[0x0][0xb30] ;  /* 0x00016600ff2777ac */ /* 0x000e620008000800 */
[----:B------:R-:W1:Y:S01]  /*6190*/  LDCU.64 UR54, c[0x0][0x888] ;  /* 0x00011100ff3677ac */ /* 0x000e620008000a00 */
[----:B------:R-:W1:Y:S01]  /*61a0*/  LDCU.64 UR40, c[0x0][0xb28] ;  /* 0x00016500ff2877ac */ /* 0x000e620008000a00 */
[----:B------:R-:W1:Y:S01]  /*61b0*/  LDCU.128 UR56, c[0x0][0xb10] ;  /* 0x00016200ff3877ac */ /* 0x000e620008000c00 */
[----:B------:R-:W1:Y:S01]  /*61c0*/  LDCU UR53, c[0x0][0x374] ;  /* 0x00006e80ff3577ac */ /* 0x000e620008000800 */
[----:B------:R-:W-:Y:S01]  /*61d0*/  UMOV UR47, URZ ;  /* 0x000000ff002f7c82 */ /* 0x000fe20008000000 */
[----:B------:R-:W-:Y:S01]  /*61e0*/  UMOV UR46, URZ ;  /* 0x000000ff002e7c82 */ /* 0x000fe20008000000 */
[----:B--2-4-:R-:W-:-:S07]  /*61f0*/  IADD3 R23, PT, PT, R0, R23, RZ ;  /* 0x0000001700177210 */ /* 0x014fce0007ffe0ff */
.L_x_150:
[----:B------:R-:W-:Y:S02]  /*6200*/  LEA R3, R60, UR43, 0x3 ;  /* 0x0000002b3c037c11 */ /* 0x000fe4000f8e18ff */
[----:B------:R-:W-:Y:S02]  /*6210*/  SHF.L.U32 R0, R62, 0x1f, RZ ;  /* 0x0000001f3e007819 */ /* 0x000fe400000006ff */
[----:B-1----:R-:W-:Y:S02]  /*6220*/  LEA R4, R60, UR43, 0x4 ;  /* 0x0000002b3c047c11 */ /* 0x002fe4000f8e20ff */
[----:B--2---:R-:W2:Y:S02]  /*6230*/  SYNCS.PHASECHK.TRANS64.TRYWAIT P0, [R3+URZ+0xb0], R0 ;  /* 0x0000b000030075a7 */ /* 0x004ea400080011ff */
[----:B--2---:R-:W-:Y:S05]  /*6240*/  @!P0 BRA `(.L_x_107) ;  /* 0x0000003800a48947 */ /* 0x004fea0003800000 */
.L_x_205:
        /* <DEDUP_REMOVED lines=8> */
[----:B----4-:R-:W-:Y:S11]  /*62d0*/  LOP3.LUT P0, RZ, R6, 0x1, RZ, 0xc0, !PT ;  /* 0x0000000106ff7812 */ /* 0x010ff6000780c0ff */
[----:B------:R-:W-:Y:S02]  /*62e0*/  @!UPT UIADD3 URZ, UPT, UPT, URZ, URZ, URZ ;  /* 0x000000fffffff290 */ /* 0x000fe4000fffe0ff */
[----:B-1----:R-:W-:Y:S01]  /*62f0*/  VOTEU.ANY UP1, P0 ;  /* 0x0000000000ff7886 */ /* 0x002fe20000020100 */
[----:B------:R-:W-:Y:S01]  /*6300*/  PLOP3.LUT P0, PT, PT, PT, UP1, 0x80, 0x8 ;  /* 0x000000000008781c */ /* 0x000fe20003f0f018 */
[----:B------:R-:W-:Y:S11]  /*6310*/  UP2UR UR62, UPR, URZ, 0x2 ;  /* 0x00000002ff3e7883 */ /* 0x000ff60008000000 */
[----:B------:R-:W-:Y:S01]  /*6320*/  @!UPT UIADD3 URZ, UPT, UPT, URZ, URZ, URZ ;  /* 0x000000fffffff290 */ /* 0x000fe2000fffe0ff */
        /* <DEDUP_REMOVED lines=13> */
[----:B------:R-:W2:Y:S01]  /*6400*/  LDCU UR12, c[0x0][0xb20] ;  /* 0x00016400ff0c77ac */ /* 0x000ea20008000800 */
[----:B------:R-:W-:Y:S02]  /*6410*/  UIMAD.WIDE.U32 UR4, UR53, UR59, URZ ;  /* 0x0000003b350472a5 */ /* 0x000fe4000f8e00ff */
[----:B------:R-:W-:Y:S02]  /*6420*/  UIMAD.WIDE.U32 UR6, UR60, UR56, URZ ;  /* 0x000000383c0672a5 */ /* 0x000fe4000f8e00ff */
[----:B------:R-:W-:Y:S02]  /*6430*/  UISETP.NE.AND UP0, UPT, UR58, 0x1, UPT ;  /* 0x000000013a00788c */ /* 0x000fe4000bf05270 */
[----:B------:R-:W-:Y:S02]  /*6440*/  UIMAD.WIDE.U32 UR8, UR37, UR59, URZ ;  /* 0x0000003b250872a5 */ /* 0x000fe4000f8e00ff */
[----:B------:R-:W-:Y:S02]  /*6450*/  UIMAD.WIDE.U32 UR10, UR38, UR56, URZ ;  /* 0x00000038260a72a5 */ /* 0x000fe4000f8e00ff */
[----:B------:R-:W-:Y:S02]  /*6460*/  UISETP.NE.AND UP1, UPT, UR42, 0x1, UPT ;  /* 0x000000012a00788c */ /* 0x000fe4000bf25270 */
[----:B------:R-:W-:Y:S01]  /*6470*/  UISETP.NE.AND UP2, UPT, UR45, 0x1, UPT ;  /* 0x000000012d00788c */ /* 0x000fe2000bf45270 */
[----:B------:R-:W-:Y:S02]  /*6480*/  UMOV UR4, UR5 ;  /* 0x0000000500047c82 */ /* 0x000fe40008000000 */
[----:B--2---:R-:W-:Y:S03]  /*6490*/  USHF.R.U32.HI UR5, URZ, UR12, UR4 ;  /* 0x0000000cff057299 */ /* 0x004fe60008011604 */
[----:B------:R-:W-:Y:S02]  /*64a0*/  UMOV UR4, UR7 ;  /* 0x0000000700047c82 */ /* 0x000fe40008000000 */
[----:B------:R-:W-:Y:S02]  /*64b0*/  USHF.R.U32.HI UR7, URZ, UR57, UR4 ;  /* 0x00000039ff077299 */ /* 0x000fe40008011604 */
[----:B------:R-:W-:Y:S02]  /*64c0*/  USEL UR4, UR53, UR5, !UP0 ;  /* 0x0000000535047287 */ /* 0x000fe4000c000000 */
[----:B------:R-:W-:Y:S01]  /*64d0*/  USEL UR7, UR60, UR7, !UP1 ;  /* 0x000000073c077287 */ /* 0x000fe2000c800000 */
[----:B------:R-:W-:Y:S01]  /*64e0*/  UMOV UR5, UR9 ;  /* 0x0000000900057c82 */ /* 0x000fe20008000000 */
[----:B------:R-:W-:Y:S02]  /*64f0*/  UIMAD.WIDE.U32 UR8, UR4, UR40, URZ ;  /* 0x00000028040872a5 */ /* 0x000fe4000f8e00ff */
[----:B------:R-:W-:Y:S03]  /*6500*/  USHF.R.U32.HI UR6, URZ, UR12, UR5 ;  /* 0x0000000cff067299 */ /* 0x000fe60008011605 */
[----:B------:R-:W-:Y:S01]  /*6510*/  UMOV UR5, UR11 ;  /* 0x0000000b00057c82 */ /* 0x000fe20008000000 */
[----:B------:R-:W-:Y:S02]  /*6520*/  UIMAD.WIDE.U32 UR10, UR7, UR40, URZ ;  /* 0x00000028070a72a5 */ /* 0x000fe4000f8e00ff */
[----:B------:R-:W-:Y:S02]  /*6530*/  USHF.R.U32.HI UR12, URZ, UR57, UR5 ;  /* 0x00000039ff0c7299 */ /* 0x000fe40008011605 */
[----:B------:R-:W-:Y:S01]  /*6540*/  USEL UR6, UR37, UR6, !UP0 ;  /* 0x0000000625067287 */ /* 0x000fe2000c000000 */
[----:B------:R-:W-:Y:S02]  /*6550*/  UMOV UR5, UR9 ;  /* 0x0000000900057c82 */ /* 0x000fe40008000000 */
[----:B------:R-:W-:Y:S01]  /*6560*/  UMOV UR10, UR11 ;  /* 0x0000000b000a7c82 */ /* 0x000fe20008000000 */
[----:B------:R-:W-:Y:S02]  /*6570*/  @UP2 USHF.R.U32.HI UR4, URZ, UR41, UR5 ;  /* 0x00000029ff042299 */ /* 0x000fe40008011605 */
[----:B------:R-:W-:Y:S02]  /*6580*/  @UP2 USHF.R.U32.HI UR7, URZ, UR41, UR10 ;  /* 0x00000029ff072299 */ /* 0x000fe4000801160a */
[----:B------:R-:W-:Y:S02]  /*6590*/  UIMAD UR4, UR45, UR4, URZ ;  /* 0x000000042d0472a4 */ /* 0x000fe4000f8e02ff */
        /* <DEDUP_REMOVED lines=8> */
[----:B------:R-:W-:Y:S02]  /*6620*/  USEL UR11, UR6, UR4, !UP2 ;  /* 0x00000004060b7287 */ /* 0x000fe4000d000000 */
[----:B------:R-:W-:Y:S02]  /*6630*/  UIADD3 UR8, UPT, UPT, -UR5, URZ, URZ ;  /* 0x000000ff05087290 */ /* 0x000fe4000fffe1ff */
[----:B------:R-:W-:Y:S01]  /*6640*/  UIADD3 UR10, UPT, UPT, -UR11, URZ, URZ ;  /* 0x000000ff0b0a7290 */ /* 0x000fe2000fffe1ff */
[----:B------:R-:W-:Y:S01]  /*6650*/  @!UP0 UMOV UR4, UR9 ;  /* 0x0000000900048c82 */ /* 0x000fe20008000000 */
[----:B------:R-:W-:Y:S02]  /*6660*/  UIADD3 UR9, UPT, UPT, -UR6, URZ, URZ ;  /* 0x000000ff06097290 */ /* 0x000fe4000fffe1ff */
[----:B------:R-:W-:Y:S02]  /*6670*/  @!UP0 USHF.R.U32.HI UR4, URZ, UR41, UR4 ;  /* 0x00000029ff048299 */ /* 0x000fe40008011604 */
[----:B------:R-:W-:Y:S02]  /*6680*/  UIMAD UR10, UR45, UR10, UR6 ;  /* 0x0000000a2d0a72a4 */ /* 0x000fe4000f8e0206 */
[----:B------:R-:W-:Y:S04]  /*6690*/  @!UP0 USEL UR4, UR5, UR4, !UP2 ;  /* 0x0000000405048287 */ /* 0x000fe8000d000000 */
[----:B------:R-:W-:Y:S02]  /*66a0*/  @!UP0 UIMAD UR10, UR7, UR10, UR4 ;  /* 0x0000000a070a82a4 */ /* 0x000fe4000f8e0204 */
[----:B------:R-:W-:Y:S02]  /*66b0*/  @!UP0 UIADD3 UR11, UPT, UPT, UR11, -UR4, URZ ;  /* 0x800000040b0b8290 */ /* 0x000fe4000fffe0ff */
[----:B------:R-:W-:Y:S02]  /*66c0*/  UIMAD UR7, UR42, UR8, UR38 ;  /* 0x000000082a0772a4 */ /* 0x000fe4000f8e0226 */
[----:B------:R-:W-:Y:S02]  /*66d0*/  @!UP0 UIMAD UR6, UR11, UR45, UR5 ;  /* 0x0000002d0b0682a4 */ /* 0x000fe4000f8e0205 */
[----:B------:R-:W-:Y:S01]  /*66e0*/  UIMAD UR4, UR58, UR9, UR37 ;  /* 0x000000093a0472a4 */ /* 0x000fe2000f8e0225 */
[----:B------:R-:W-:Y:S02]  /*66f0*/  @!UP0 UMOV UR5, UR10 ;  /* 0x0000000a00058c82 */ /* 0x000fe40008000000 */
[----:B------:R-:W-:Y:S02]  /*6700*/  UIMAD UR38, UR5, UR42, UR7 ;  /* 0x0000002a052672a4 */ /* 0x000fe4000f8e0207 */
[----:B------:R-:W-:Y:S11]  /*6710*/  UIMAD UR37, UR6, UR58, UR4 ;  /* 0x0000003a062572a4 */ /* 0x000ff6000f8e0204 */
[----:B------:R-:W-:Y:S01]  /*6720*/  @!UPT UIADD3 URZ, UPT, UPT, URZ, URZ, URZ ;  /* 0x000000fffffff290 */ /* 0x000fe2000fffe0ff */
.L_x_108:
[----:B------:R-:W-:Y:S01]  /*6730*/  UISETP.NE.AND UP0, UPT, UR39, 0x1, UPT ;  /* 0x000000012700788c */ /* 0x000fe2000bf05270 */
[----:B------:R-:W-:Y:S01]  /*6740*/  LOP3.LUT P0, RZ, R58, 0x1b0, RZ, 0xc0, !PT ;  /* 0x000001b03aff7812 */ /* 0x000fe2000780c0ff */
[----:B------:R-:W-:Y:S01]  /*6750*/  USHF.L.U32 UR50, UR20, 0x6, URZ ;  /* 0x0000000614327899 */ /* 0x000fe200080006ff */
[----:B------:R-:W-:Y:S01]  /*6760*/  BSSY.RECONVERGENT B6, `(.L_x_109) ;  /* 0x0000034000067945 */ /* 0x000fe20003800200 */
[----:B------:R-:W-:Y:S01]  /*6770*/  USHF.L.U32 UR49, UR24, 0x7, URZ ;  /* 0x0000000718317899 */ /* 0x000fe200080006ff */
[----:B------:R-:W-:Y:S06]  /*6780*/  IADD3 R60, PT, PT, R60, 0x1, RZ ;  /* 0x000000013c3c7810 */ /* 0x000fec0007ffe0ff */
[----:B------:R-:W2:Y:S01]  /*6790*/  @!UP0 LDCU.128 UR12, c[0x0][0xb10] ;  /* 0x00016200ff0c87ac */ /* 0x000ea20008000c00 */
[----:B------:R-:W4:Y:S01]  /*67a0*/  @!UP0 LDCU UR5, c[0x0][0xb0c] ;  /* 0x00016180ff0587ac */ /* 0x000f220008000800 */
[----:B------:R-:W3:Y:S01]  /*67b0*/  @!UP0 LDCU UR10, c[0x0][0xb20] ;  /* 0x00016400ff0a87ac */ /* 0x000ee20008000800 */
[----:B--2---:R-:W-:Y:S02]  /*67c0*/  UIMAD.WIDE.U32 UR8, UR38, UR12, URZ ;  /* 0x0000000c260872a5 */ /* 0x004fe4000f8e00ff */
[----:B------:R-:W-:Y:S02]  /*67d0*/  UIMAD.WIDE.U32 UR6, UR37, UR15, URZ ;  /* 0x0000000f250672a5 */ /* 0x000fe4000f8e00ff */
[----:B------:R-:W-:Y:S03]  /*67e0*/  @!UP0 UISETP.NE.AND UP1, UPT, UR14, 0x1, UPT ;  /* 0x000000010e00888c */ /* 0x000fe6000bf25270 */
[----:B------:R-:W-:Y:S01]  /*67f0*/  @!UP0 UMOV UR4, UR9 ;  /* 0x0000000900048c82 */ /* 0x000fe20008000000 */
[----:B----4-:R-:W-:Y:S02]  /*6800*/  @!UP0 UISETP.NE.AND UP2, UPT, UR5, 0x1, UPT ;  /* 0x000000010500888c */ /* 0x010fe4000bf45270 */
[----:B------:R-:W-:Y:S01]  /*6810*/  @!UP0 USHF.R.U32.HI UR4, URZ, UR13, UR4 ;  /* 0x0000000dff048299 */ /* 0x000fe20008011604 */
[----:B------:R-:W-:Y:S02]  /*6820*/  @!UP0 UMOV UR6, UR7 ;  /* 0x0000000700068c82 */ /* 0x000fe40008000000 */
[----:B---3--:R-:W-:Y:S02]  /*6830*/  @!UP0 USHF.R.U32.HI UR6, URZ, UR10, UR6 ;  /* 0x0000000aff068299 */ /* 0x008fe40008011606 */
[----:B------:R-:W-:Y:S02]  /*6840*/  @!UP0 USEL UR7, UR38, UR4, !UP2 ;  /* 0x0000000426078287 */ /* 0x000fe4000d000000 */
[----:B------:R-:W-:Y:S04]  /*6850*/  @!UP0 USEL UR6, UR37, UR6, !UP1 ;  /* 0x0000000625068287 */ /* 0x000fe8000c800000 */
[----:B------:R-:W-:Y:S02]  /*6860*/  @!UP0 UIADD3 UR4, UPT, UPT, -UR7, UR6, URZ ;  /* 0x0000000607048290 */ /* 0x000fe4000fffe1ff */
[----:B------:R-:W-:Y:S02]  /*6870*/  @!UP0 UIADD3 UR6, UPT, UPT, UR7, -UR6, URZ ;  /* 0x8000000607068290 */ /* 0x000fe4000fffe0ff */
[----:B------:R-:W-:Y:S02]  /*6880*/  @!UP0 UIMAD UR38, UR4, UR5, UR38 ;  /* 0x00000005042682a4 */ /* 0x000fe4000f8e0226 */
[----:B------:R-:W-:Y:S01]  /*6890*/  @!UP0 UIMAD UR37, UR6, UR14, UR37 ;  /* 0x0000000e062582a4 */ /* 0x000fe2000f8e0225 */
[----:B------:R-:W-:Y:S11]  /*68a0*/  @!P0 BRA `(.L_x_110) ;  /* 0x00000000007c8947 */ /* 0x000ff60003800000 */
[----:B------:R-:W2:Y:S01]  /*68b0*/  LDCU.64 UR8, c[0x4][0x80] ;  /* 0x01001000ff0877ac */ /* 0x000ea20008000a00 */
[----:B------:R-:W-:Y:S01]  /*68c0*/  MOV R2, 0x0 ;  /* 0x0000000000027802 */ /* 0x000fe20000000f00 */
[----:B------:R-:W-:Y:S02]  /*68d0*/  HFMA2 R12, -RZ, RZ, 0, 5.9604644775390625e-08 ;  /* 0x00000001ff0c7431 */ /* 0x000fe400000001ff */
[----:B------:R-:W-:Y:S01]  /*68e0*/  IMAD.MOV.U32 R8, RZ, RZ, 0x70 ;  /* 0x00000070ff087424 */ /* 0x000fe200078e00ff */
[----:B------:R3:W4:Y:S01]  /*68f0*/  LDC.64 R14, c[0x4][R2] ;  /* 0x01000000020e7b82 */ /* 0x0007220000000a00 */
[----:B------:R-:W1:Y:S01]  /*6900*/  LDCU.64 UR6, c[0x4][0x88] ;  /* 0x01001100ff0677ac */ /* 0x000e620008000a00 */
[----:B------:R-:W-:Y:S01]  /*6910*/  IMAD.MOV.U32 R13, RZ, RZ, RZ ;  /* 0x000000ffff0d7224 */ /* 0x000fe200078e00ff */
[----:B------:R-:W1:Y:S01]  /*6920*/  LDCU.64 UR4, c[0x4][0x8] ;  /* 0x01000100ff0477ac */ /* 0x000e620008000a00 */
[----:B--2---:R-:W-:Y:S01]  /*6930*/  MOV R5, UR9 ;  /* 0x0000000900057c02 */ /* 0x004fe20008000f00 */
[----:B------:R-:W-:Y:S01]  /*6940*/  IMAD.U32 R4, RZ, RZ, UR8 ;  /* 0x00000008ff047e24 */ /* 0x000fe2000f8e00ff */
[----:B-1----:R-:W-:Y:S01]  /*6950*/  MOV R7, UR7 ;  /* 0x0000000700077c02 */ /* 0x002fe20008000f00 */
[----:B------:R-:W-:Y:S01]  /*6960*/  IMAD.U32 R6, RZ, RZ, UR6 ;  /* 0x00000006ff067e24 */ /* 0x000fe2000f8e00ff */
[----:B------:R-:W-:Y:S01]  /*6970*/  MOV R11, UR5 ;  /* 0x00000005000b7c02 */ /* 0x000fe20008000f00 */
[----:B------:R-:W-:Y:S02]  /*6980*/  IMAD.U32 R10, RZ, RZ, UR4 ;  /* 0x00000004ff0a7e24 */ /* 0x000fe4000f8e00ff */
[----:B------:R-:W-:Y:S07]  /*6990*/  LEPC R20, `(.L_x_111) ;  /* 0x000000001014794e */ /* 0x000fee0000000000 */
[----:B---345:R-:W-:Y:S05]  /*69a0*/  CALL.ABS.NOINC R14 ;  /* 0x000000000e007343 */ /* 0x038fea0003c00000 */
.L_x_111:
[----:B------:R-:W1:Y:S01]  /*69b0*/  LDCU.64 UR8, c[0x4][0x80] ;  /* 0x01001000ff0877ac */ /* 0x000e620008000a00 */
[----:B------:R-:W2:Y:S01]  /*69c0*/  LDC.64 R2, c[0x4][R2] ;  /* 0x0100000002027b82 */ /* 0x000ea20000000a00 */
[----:B------:R-:W-:Y:S02]  /*69d0*/  HFMA2 R12, -RZ, RZ, 0, 5.9604644775390625e-08 ;  /* 0x00000001ff0c7431 */ /* 0x000fe400000001ff */
[----:B------:R-:W-:Y:S02]  /*69e0*/  IMAD.MOV.U32 R8, RZ, RZ, 0x70 ;  /* 0x00000070ff087424 */ /* 0x000fe400078e00ff */
[----:B------:R-:W-:Y:S01]  /*69f0*/  IMAD.MOV.U32 R13, RZ, RZ, RZ ;  /* 0x000000ffff0d7224 */ /* 0x000fe200078e00ff */
[----:B------:R-:W3:Y:S01]  /*6a00*/  LDCU.64 UR6, c[0x4][0x88] ;  /* 0x01001100ff0677ac */ /* 0x000ee20008000a00 */
[----:B------:R-:W4:Y:S01]  /*6a10*/  LDCU.64 UR4, c[0x4][0x8] ;  /* 0x01000100ff0477ac */ /* 0x000f220008000a00 */
[----:B-1----:R-:W-:Y:S02]  /*6a20*/  MOV R4, UR8 ;  /* 0x0000000800047c02 */ /* 0x002fe40008000f00 */
[----:B------:R-:W-:Y:S02]  /*6a30*/  MOV R5, UR9 ;  /* 0x0000000900057c02 */ /* 0x000fe40008000f00 */
[----:B---3--:R-:W-:Y:S01]  /*6a40*/  MOV R7, UR7 ;  /* 0x0000000700077c02 */ /* 0x008fe20008000f00 */
[----:B------:R-:W-:Y:S01]  /*6a50*/  IMAD.U32 R6, RZ, RZ, UR6 ;  /* 0x00000006ff067e24 */ /* 0x000fe2000f8e00ff */
[----:B----4-:R-:W-:Y:S01]  /*6a60*/  MOV R11, UR5 ;  /* 0x00000005000b7c02 */ /* 0x010fe20008000f00 */
[----:B------:R-:W-:Y:S02]  /*6a70*/  IMAD.U32 R10, RZ, RZ, UR4 ;  /* 0x00000004ff0a7e24 */ /* 0x000fe4000f8e00ff */
[----:B------:R-:W-:Y:S07]  /*6a80*/  LEPC R20, `(.L_x_110) ;  /* 0x000000001014794e */ /* 0x000fee0000000000 */
[----:B--2---:R-:W-:Y:S05]  /*6a90*/  CALL.ABS.NOINC R2 ;  /* 0x0000000002007343 */ /* 0x004fea0003c00000 */
.L_x_110:
[----:B------:R-:W-:Y:S05]  /*6aa0*/  BSYNC.RECONVERGENT B6 ;  /* 0x0000000000067941 */ /* 0x000fea0003800200 */
.L_x_109:
[----:B------:R-:W-:Y:S02]  /*6ab0*/  ISETP.NE.U32.AND P0, PT, RZ, UR54, PT ;  /* 0x00000036ff007c0c */ /* 0x000fe4000bf05070 */
[C---:B------:R-:W-:Y:S02]  /*6ac0*/  ISETP.NE.U32.AND P1, PT, R54.reuse, RZ, PT ;  /* 0x000000ff3600720c */ /* 0x040fe40003f25070 */
[----:B------:R-:W-:Y:S02]  /*6ad0*/  ISETP.NE.U32.AND P4, PT, R54, RZ, PT ;  /* 0x000000ff3600720c */ /* 0x000fe40003f85070 */
[----:B------:R-:W-:Y:S02]  /*6ae0*/  ISETP.NE.AND.EX P0, PT, RZ, UR55, PT, P0 ;  /* 0x00000037ff007c0c */ /* 0x000fe4000bf05300 */
[C---:B------:R-:W-:Y:S02]  /*6af0*/  ISETP.NE.AND.EX P1, PT, R55.reuse, RZ, PT, P1 ;  /* 0x000000ff3700720c */ /* 0x040fe40003f25310 */
[----:B------:R-:W-:Y:S02]  /*6b00*/  ISETP.NE.AND.EX P4, PT, R55, RZ, P0, P4 ;  /* 0x000000ff3700720c */ /* 0x000fe40000785340 */
[----:B------:R-:W-:Y:S02]  /*6b10*/  ISETP.NE.U32.AND P5, PT, R50, RZ, PT ;  /* 0x000000ff3200720c */ /* 0x000fe40003fa5070 */
[----:B------:R-:W-:Y:S02]  /*6b20*/  ISETP.NE.U32.AND P3, PT, RZ, UR54, PT ;  /* 0x00000036ff007c0c */ /* 0x000fe4000bf65070 */
[----:B------:R-:W-:Y:S02]  /*6b30*/  PLOP3.LUT P2, PT, PT, PT, PT, 0x8, 0x80 ;  /* 0x000000000080781c */ /* 0x000fe40003f4e170 */
[----:B------:R-:W-:Y:S02]  /*6b40*/  ISETP.NE.AND.EX P5, PT, R51, RZ, PT, P5 ;  /* 0x000000ff3300720c */ /* 0x000fe40003fa5350 */
[----:B------:R-:W-:Y:S03]  /*6b50*/  ISETP.NE.AND.EX P3, PT, RZ, UR55, PT, P3 ;  /* 0x00000037ff007c0c */ /* 0x000fe6000bf65330 */
[----:B------:R-:W-:Y:S01]  /*6b60*/  @!P4 PLOP3.LUT P2, PT, P1, PT, PT, 0x80, 0x8 ;  /* 0x000000000008c81c */ /* 0x000fe20000f4f070 */
[----:B------:R-:W-:Y:S01]  /*6b70*/  @!UPT UIADD3 URZ, UPT, UPT, URZ, URZ, URZ ;  /* 0x000000fffffff290 */ /* 0x000fe2000fffe0ff */
[----:B------:R-:W-:Y:S11]  /*6b80*/  @!P1 BRA `(.L_x_112) ;  /* 0x0000000000309947 */ /* 0x000ff60003800000 */
        /* <DEDUP_REMOVED lines=12> */
.L_x_112:
[----:B------:R-:W-:Y:S05]  /*6c50*/  @!P5 BRA `(.L_x_113) ;  /* 0x000000000024d947 */ /* 0x000fea0003800000 */
[----:B------:R-:W-:Y:S01]  /*6c60*/  ISETP.NE.U32.AND P0, PT, R48, RZ, PT ;  /* 0x000000ff3000720c */ /* 0x000fe20003f05070 */
[----:B------:R-:W2:Y:S03]  /*6c70*/  LDCU.64 UR4, c[0x0][0x358] ;  /* 0x00006b00ff0477ac */ /* 0x000ea60008000a00 */
[----:B------:R-:W-:Y:S11]  /*6c80*/  ISETP.NE.AND.EX P0, PT, R49, RZ, PT, P0 ;  /* 0x000000ff3100720c */ /* 0x000ff60003f05300 */
[----:B------:R-:W-:Y:S02]  /*6c90*/  @!UPT UIADD3 URZ, UPT, UPT, URZ, URZ, URZ ;  /* 0x000000fffffff290 */ /* 0x000fe4000fffe0ff */
[----:B------:R-:W4:Y:S01]  /*6ca0*/  @P0 LDC.64 R2, c[0x0][0x8a8] ;  /* 0x00022a00ff020b82 */ /* 0x000f220000000a00 */
[----:B-1----:R-:W-:Y:S04]  /*6cb0*/  @P0 IMAD R0, R50, UR36, RZ ;  /* 0x0000002432000c24 */ /* 0x002fe8000f8e02ff */
[----:B----4-:R-:W-:Y:S05]  /*6cc0*/  @P0 IMAD.WIDE R2, R0, 0x4, R2 ;  /* 0x0000000400020825 */ /* 0x010fea00078e0202 */
[----:B--2--5:R2:W5:Y:S02]  /*6cd0*/  @P0 LDG.E R24, desc[UR4][R2.64] ;  /* 0x0000000402180981 */ /* 0x024564000c1e1900 */
[----:B--2---:R-:W4:Y:S02]  /*6ce0*/  @!P0 LDC R24, c[0x0][0x8a0] ;  /* 0x00022800ff188b82 */ /* 0x004f240000000800 */
.L_x_113:
[----:B---3-5:R-:W-:Y:S01]  /*6cf0*/  FSETP.NEU.AND P0, PT, R27, RZ, PT ;  /* 0x000000ff1b00720b */ /* 0x028fe20003f0d000 */
[----:B------:R-:W-:Y:S01]  /*6d00*/  BSSY B1, `(.L_x_114) ;  /* 0x0000038000017945 */ /* 0x000fe20003800000 */
[----:B------:R-:W-:Y:S01]  /*6d10*/  SEL R3, RZ, 0xffffffff, P3 ;  /* 0xffffffffff037807 */ /* 0x000fe20001800000 */
[----:B------:R-:W-:Y:S01]  /*6d20*/  IMAD.MOV.U32 R73, RZ, RZ, 0x1 ;  /* 0x00000001ff497424 */ /* 0x000fe200078e00ff */
[----:B------:R-:W-:Y:S01]  /*6d30*/  @!P4 LOP3.LUT P3, RZ, R26, 0xff, RZ, 0xc0, !PT ;  /* 0x000000ff1affc812 */ /* 0x000fe2000786c0ff */
[----:B------:R-:W-:Y:S01]  /*6d40*/  IMAD R25, R22, 0x40, R23 ;  /* 0x0000004016197824 */ /* 0x000fe200078e0217 */
[----:B-1----:R-:W-:Y:S01]  /*6d50*/  @!P4 SEL R0, RZ, 0xffffffff, P0 ;  /* 0xffffffffff00c807 */ /* 0x002fe20000000000 */
[----:B------:R-:W-:Y:S01]  /*6d60*/  IMAD R61, R68, -0x10, R66 ;  /* 0xfffffff0443d7824 */ /* 0x000fe200078e0242 */
[----:B------:R-:W-:Y:S01]  /*6d70*/  LOP3.LUT R64, R64, 0x1, RZ, 0x3c, !PT ;  /* 0x0000000140407812 */ /* 0x000fe200078e3cff */
[----:B------:R-:W-:Y:S01]  /*6d80*/  IMAD.MOV.U32 R72, RZ, RZ, RZ ;  /* 0x000000ffff487224 */ /* 0x000fe200078e00ff */
[C---:B------:R-:W-:Y:S02]  /*6d90*/  @P2 SEL R0, R3.reuse, R0, !P3 ;  /* 0x0000000003002207 */ /* 0x040fe40005800000 */
[----:B------:R-:W-:Y:S02]  /*6da0*/  CS2R R46, SRZ ;  /* 0x00000000002e7805 */ /* 0x000fe4000001ff00 */
[----:B------:R-:W-:Y:S02]  /*6db0*/  LEA R71, R22, UR43, 0x3 ;  /* 0x0000002b16477c11 */ /* 0x000fe4000f8e18ff */
[----:B------:R-:W-:Y:S02]  /*6dc0*/  CS2R R44, SRZ ;  /* 0x00000000002c7805 */ /* 0x000fe4000001ff00 */
[----:B------:R-:W-:Y:S02]  /*6dd0*/  @!P4 LOP3.LUT R0, R0, 0x1, RZ, 0xc0, !PT ;  /* 0x000000010000c812 */ /* 0x000fe400078ec0ff */
[----:B------:R-:W-:Y:S02]  /*6de0*/  CS2R R42, SRZ ;  /* 0x00000000002a7805 */ /* 0x000fe4000001ff00 */
[----:B------:R-:W-:Y:S02]  /*6df0*/  SEL R2, RZ, 0xffffffff, P0 ;  /* 0xffffffffff027807 */ /* 0x000fe40000000000 */
[----:B------:R-:W-:Y:S02]  /*6e00*/  CS2R R40, SRZ ;  /* 0x0000000000287805 */ /* 0x000fe4000001ff00 */
[----:B------:R-:W-:Y:S02]  /*6e10*/  ISETP.NE.U32.OR P5, PT, R0, 0x1, P4 ;  /* 0x000000010000780c */ /* 0x000fe400027a5470 */
[----:B------:R-:W-:Y:S02]  /*6e20*/  CS2R R38, SRZ ;  /* 0x0000000000267805 */ /* 0x000fe4000001ff00 */
[----:B------:R-:W-:Y:S02]  /*6e30*/  LOP3.LUT P4, R59, R26, 0xff, RZ, 0xc0, !PT ;  /* 0x000000ff1a3b7812 */ /* 0x000fe4000788c0ff */
[----:B------:R-:W-:Y:S02]  /*6e40*/  CS2R R36, SRZ ;  /* 0x0000000000247805 */ /* 0x000fe4000001ff00 */
[----:B------:R-:W-:Y:S02]  /*6e50*/  P2R R70, PR, RZ, 0x20 ;  /* 0x00000020ff467803 */ /* 0x000fe40000000000 */
[----:B------:R-:W-:Y:S02]  /*6e60*/  CS2R R34, SRZ ;  /* 0x0000000000227805 */ /* 0x000fe4000001ff00 */
[----:B------:R-:W-:Y:S02]  /*6e70*/  @P1 SEL R2, R3, R2, !P4 ;  /* 0x0000000203021207 */ /* 0x000fe40006000000 */
[----:B------:R-:W-:Y:S02]  /*6e80*/  CS2R R32, SRZ ;  /* 0x0000000000207805 */ /* 0x000fe4000001ff00 */
[----:B------:R-:W-:Y:S02]  /*6e90*/  LOP3.LUT R2, R2, 0x1, RZ, 0xc0, !PT ;  /* 0x0000000102027812 */ /* 0x000fe400078ec0ff */
[----:B------:R-:W-:Y:S02]  /*6ea0*/  @P5 SHF.L.U32 R0, R64, 0x1f, RZ ;  /* 0x0000001f40005819 */ /* 0x000fe400000006ff */
[----:B------:R-:W-:Y:S02]  /*6eb0*/  ISETP.NE.U32.AND P0, PT, R2, 0x1, PT ;  /* 0x000000010200780c */ /* 0x000fe40003f05070 */
[----:B------:R1:W2:Y:S02]  /*6ec0*/  @P5 SYNCS.PHASECHK.TRANS64.TRYWAIT P3, [UR43+0x60], R0 ;  /* 0x00006000ff0055a7 */ /* 0x0002a4000806112b */
[----:B------:R-:W-:Y:S02]  /*6ed0*/  P2R R74, PR, RZ, 0x1 ;  /* 0x00000001ff4a7803 */ /* 0x000fe40000000000 */
[----:B-1----:R-:W-:Y:S04]  /*6ee0*/  SHF.L.U32 R0, R63, 0x1f, RZ ;  /* 0x0000001f3f007819 */ /* 0x002fe800000006ff */
[----:B------:R1:W3:Y:S01]  /*6ef0*/  SYNCS.PHASECHK.TRANS64.TRYWAIT P2, [R71+URZ+0xd0], R0 ;  /* 0x0000d000470075a7 */ /* 0x0002e200080411ff */
[----:B--2---:R-:W-:Y:S01]  /*6f00*/  @P5 SEL R73, RZ, 0x1, !P3 ;  /* 0x00000001ff495807 */ /* 0x004fe20005800000 */
[----:B-1----:R-:W-:Y:S06]  /*6f10*/  @!P5 BRA `(.L_x_115) ;  /* 0x000000000058d947 */ /* 0x002fec0003800000 */
[----:B------:R-:W-:Y:S01]  /*6f20*/  IMAD.MOV.U32 R46, RZ, RZ, RZ ;  /* 0x000000ffff2e7224 */ /* 0x000fe200078e00ff */
[----:B------:R-:W-:Y:S01]  /*6f30*/  ISETP.NE.AND P0, PT, R73, RZ, PT ;  /* 0x000000ff4900720c */ /* 0x000fe20003f05270 */
[----:B------:R-:W-:Y:S01]  /*6f40*/  BSSY B0, `(.L_x_116) ;  /* 0x000000c000007945 */ /* 0x000fe20003800000 */
[----:B------:R-:W-:Y:S02]  /*6f50*/  CS2R R34, SRZ ;  /* 0x0000000000227805 */ /* 0x000fe4000001ff00 */
[----:B------:R-:W-:Y:S02]  /*6f60*/  CS2R R32, SRZ ;  /* 0x0000000000207805 */ /* 0x000fe4000001ff00 */
[----:B------:R-:W-:Y:S02]  /*6f70*/  CS2R R38, SRZ ;  /* 0x0000000000267805 */ /* 0x000fe4000001ff00 */
[----:B------:R-:W-:Y:S02]  /*6f80*/  CS2R R36, SRZ ;  /* 0x0000000000247805 */ /* 0x000fe4000001ff00 */
[----:B------:R-:W-:Y:S02]  /*6f90*/  CS2R R42, SRZ ;  /* 0x00000000002a7805 */ /* 0x000fe4000001ff00 */
[----:B------:R-:W-:Y:S02]  /*6fa0*/  CS2R R40, SRZ ;  /* 0x0000000000287805 */ /* 0x000fe4000001ff00 */
[----:B------:R-:W-:Y:S01]  /*6fb0*/  CS2R R44, SRZ ;  /* 0x00000000002c7805 */ /* 0x000fe2000001ff00 */
[----:B------:R-:W-:Y:S06]  /*6fc0*/  @P0 BRA `(.L_x_117) ;  /* 0x00000000000c0947 */ /* 0x000fec0003800000 */
[----:B------:R-:W-:Y:S04]  /*6fd0*/  SHF.L.U32 R3, R64, 0x1f, RZ ;  /* 0x0000001f40037819 */ /* 0x000fe800000006ff */
[----:B------:R-:W1:Y:S02]  /*6fe0*/  SYNCS.PHASECHK.TRANS64.TRYWAIT P0, [UR43+0x60], R3 ;  /* 0x00006003ff0075a7 */ /* 0x000e64000800112b */
[----:B-1----:R-:W-:Y:S05]  /*6ff0*/  @!P0 BRA `(.L_x_118) ;  /* 0x0000002c004c8947 */ /* 0x002fea0003800000 */
.L_x_117:
[----:B------:R-:W-:Y:S05]  /*7000*/  BSYNC B0 ;  /* 0x0000000000007941 */ /* 0x000fea0003800000 */
.L_x_116:
[----:B------:R-:W-:Y:S01]  /*7010*/  ISETP.NE.AND P0, PT, R74, RZ, PT ;  /* 0x000000ff4a00720c */ /* 0x000fe20003f05270 */
[----:B------:R-:W-:Y:S11]  /*7020*/  HFMA2 R72, -RZ, RZ, 0, 5.9604644775390625e-08 ;  /* 0x00000001ff487431 */ /* 0x000ff600000001ff */
[----:B------:R-:W-:Y:S01]  /*7030*/  @!UPT UIADD3 URZ, UPT, UPT, URZ, URZ, URZ ;  /* 0x000000fffffff290 */ /* 0x000fe2000fffe0ff */
[----:B------:R2:W1:Y:S04]  /*7040*/  @P0 LDS.128 R32, [R67] ;  /* 0x0000000043200984 */ /* 0x0004680000000c00 */
[----:B------:R2:W1:Y:S04]  /*7050*/  @P0 LDS.128 R36, [R66+0x10] ;  /* 0x0000100042240984 */ /* 0x0004680000000c00 */
[----:B------:R2:W1:Y:S04]  /*7060*/  @P0 LDS.128 R40, [R65+0x20] ;  /* 0x0000200041280984 */ /* 0x0004680000000c00 */
[----:B------:R2:W1:Y:S02]  /*7070*/  @P0 LDS.128 R44, [R61+0x30] ;  /* 0x000030003d2c0984 */ /* 0x0004640000000c00 */
.L_x_115:
[----:B------:R-:W-:Y:S05]  /*7080*/  BSYNC B1 ;  /* 0x0000000000017941 */ /* 0x000fea0003800000 */
.L_x_114:
[----:B-1----:R-:W-:Y:S04]  /*7090*/  SHF.R.U32.HI R2, RZ, 0x15, R25 ;  /* 0x00000015ff027819 */ /* 0x002fe80000011619 */
[----:B------:R-:W-:Y:S01]  /*70a0*/  LOP3.LUT P0, RZ, R2, 0x3, R56, 0x48, !PT ;  /* 0x0000000302ff7812 */ /* 0x000fe20007804838 */
[----:B------:R-:W-:Y:S01]  /*70b0*/  @!UPT UIADD3 URZ, UPT, UPT, URZ, URZ, URZ ;  /* 0x000000fffffff290 */ /* 0x000fe2000fffe0ff */
[----:B---3--:R-:W-:Y:S11]  /*70c0*/  @P2 BRA `(.L_x_119) ;  /* 0x0000000000082947 */ /* 0x008ff60003800000 */
[----:B------:R-:W1:Y:S02]  /*70d0*/  SYNCS.PHASECHK.TRANS64.TRYWAIT P1, [R71+URZ+0xd0], R0 ;  /* 0x0000d000470075a7 */ /* 0x000e6400080211ff */
[----:B-1----:R-:W-:Y:S05]  /*70e0*/  @!P1 BRA `(.L_x_120) ;  /* 0x0000002c00289947 */ /* 0x002fea0003800000 */
.L_x_119:
[----:B------:R-:W-:Y:S05]  /*70f0*/  @!P0 BRA `(.L_x_121) ;  /* 0x0000000000408947 */ /* 0x000fea0003800000 */
[----:B------:R-:W3:Y:S01]  /*7100*/  LDCU.64 UR8, c[0x4][0x70] ;  /* 0x01000e00ff0877ac */ /* 0x000ee20008000a00 */
[----:B------:R-:W-:Y:S01]  /*7110*/  MOV R3, 0x0 ;  /* 0x0000000000037802 */ /* 0x000fe20000000f00 */
[----:B------:R-:W-:Y:S02]  /*7120*/  HFMA2 R12, -RZ, RZ, 0, 5.9604644775390625e-08 ;  /* 0x00000001ff0c7431 */ /* 0x000fe400000001ff */
[----:B------:R-:W-:Y:S02]  /*7130*/  IMAD.MOV.U32 R8, RZ, RZ, 0x192 ;  /* 0x00000192ff087424 */ /* 0x000fe400078e00ff */
[----:B------:R-:W-:Y:S01]  /*7140*/  IMAD.MOV.U32 R13, RZ, RZ, RZ ;  /* 0x000000ffff0d7224 */ /* 0x000fe200078e00ff */
[----:B------:R-:W5:Y:S01]  /*7150*/  LDCU.64 UR6, c[0x4][0x78] ;  /* 0x01000f00ff0677ac */ /* 0x000f620008000a00 */
[----:B------:R-:W1:Y:S01]  /*7160*/  LDC.64 R2, c[0x4][R3] ;  /* 0x0100000003027b82 */ /* 0x000e620000000a00 */
[----:B------:R-:W2:Y:S01]  /*7170*/  LDCU.64 UR4, c[0x4][0x10] ;  /* 0x01000200ff0477ac */ /* 0x000ea20008000a00 */
[----:B---3--:R-:W-:Y:S01]  /*7180*/  MOV R5, UR9 ;  /* 0x0000000900057c02 */ /* 0x008fe20008000f00 */
[----:B------:R-:W-:Y:S01]  /*7190*/  IMAD.U32 R4, RZ, RZ, UR8 ;  /* 0x00000008ff047e24 */ /* 0x000fe2000f8e00ff */
[----:B-----5:R-:W-:Y:S01]  /*71a0*/  MOV R7, UR7 ;  /* 0x0000000700077c02 */ /* 0x020fe20008000f00 */
[----:B------:R-:W-:Y:S01]  /*71b0*/  IMAD.U32 R6, RZ, RZ, UR6 ;  /* 0x00000006ff067e24 */ /* 0x000fe2000f8e00ff */
[----:B--2---:R-:W-:Y:S01]  /*71c0*/  MOV R11, UR5 ;  /* 0x00000005000b7c02 */ /* 0x004fe20008000f00 */
[----:B------:R-:W-:Y:S02]  /*71d0*/  IMAD.U32 R10, RZ, RZ, UR4 ;  /* 0x00000004ff0a7e24 */ /* 0x000fe4000f8e00ff */
[----:B------:R-:W-:Y:S07]  /*71e0*/  LEPC R20, `(.L_x_121) ;  /* 0x000000001014794e */ /* 0x000fee0000000000 */
[----:B-1--4-:R-:W-:Y:S05]  /*71f0*/  CALL.ABS.NOINC R2 ;  /* 0x0000000002007343 */ /* 0x012fea0003c00000 */
.L_x_121:
[----:B------:R-:W-:Y:S05]  /*7200*/  WARPSYNC.ALL ;  /* 0x0000000000007948 */ /* 0x000fea0003800000 */
[----:B------:R-:W-:Y:S01]  /*7210*/  R2UR UR4, R25 ;  /* 0x00000000190472ca */ /* 0x000fe200000e0000 */
[----:B------:R-:W-:Y:S01]  /*7220*/  BSSY.RECONVERGENT B0, `(.L_x_122) ;  /* 0x000003e000007945 */ /* 0x000fe20003800200 */
[----:B------:R-:W-:Y:S11]  /*7230*/  ISETP.NE.AND P0, PT, R69, RZ, PT ;  /* 0x000000ff4500720c */ /* 0x000ff60003f05270 */
[----:B------:R-:W1:Y:S02]  /*7240*/  LDTM.x16 R4, tmem[UR4] ;  /* 0x00000004000479ee */ /* 0x000e640008240000 */
[C---:B-1--4-:R-:W-:Y:S01]  /*7250*/  FMUL R0, R24.reuse, R4 ;  /* 0x0000000418007220 */ /* 0x052fe20000400000 */
[C---:B------:R-:W-:Y:S01]  /*7260*/  FMUL R2, R24.reuse, R5 ;  /* 0x0000000518027220 */ /* 0x040fe20000400000 */
[C---:B------:R-:W-:Y:S01]  /*7270*/  FMUL R3, R24.reuse, R6 ;  /* 0x0000000618037220 */ /* 0x040fe20000400000 */
[C---:B------:R-:W-:Y:S01]  /*7280*/  FMUL R7, R24.reuse, R7 ;  /* 0x0000000718077220 */ /* 0x040fe20000400000 */
[C---:B------:R-:W-:Y:S01]  /*7290*/  FFMA R28, R27.reuse, R32, R0 ;  /* 0x000000201b1c7223 */ /* 0x040fe20000000000 */
        /* <DEDUP_REMOVED lines=10> */
[----:B------:R1:W-:Y:S01]  /*7340*/  STS.128 [R67], R28 ;  /* 0x0000001c43007388 */ /* 0x0003e20000000c00 */
        /* <DEDUP_REMOVED lines=8> */
[----:B------:R1:W-:Y:S01]  /*73d0*/  STS.128 [R66+0x10], R4 ;  /* 0x0000100442007388 */ /* 0x0003e20000000c00 */
[C---:B------:R-:W-:Y:S01]  /*73e0*/  FMUL R13, R24.reuse, R17 ;  /* 0x00000011180d7220 */ /* 0x040fe20000400000 */
[C---:B------:R-:W-:Y:S01]  /*73f0*/  FFMA R10, R27.reuse, R42, R10 ;  /* 0x0000002a1b0a7223 */ /* 0x040fe2000000000a */
[C---:B------:R-:W-:Y:S01]  /*7400*/  FMUL R14, R24.reuse, R18 ;  /* 0x00000012180e7220 */ /* 0x040fe20000400000 */
[C---:B------:R-:W-:Y:S01]  /*7410*/  FFMA R11, R27.reuse, R43, R15 ;  /* 0x0000002b1b0b7223 */ /* 0x040fe2000000000f */
[----:B------:R-:W-:Y:S01]  /*7420*/  FMUL R19, R24, R19 ;  /* 0x0000001318137220 */ /* 0x000fe20000400000 */
[C---:B------:R-:W-:Y:S01]  /*7430*/  FFMA R12, R27.reuse, R44, R12 ;  /* 0x0000002c1b0c7223 */ /* 0x040fe2000000000c */
[C---:B------:R-:W-:Y:S01]  /*7440*/  FFMA R13, R27.reuse, R45, R13 ;  /* 0x0000002d1b0d7223 */ /* 0x040fe2000000000d */
[C---:B------:R-:W-:Y:S01]  /*7450*/  FFMA R14, R27.reuse, R46, R14 ;  /* 0x0000002e1b0e7223 */ /* 0x040fe2000000000e */
[----:B------:R1:W-:Y:S01]  /*7460*/  STS.128 [R65+0x20], R8 ;  /* 0x0000200841007388 */ /* 0x0003e20000000c00 */
[----:B------:R-:W-:Y:S05]  /*7470*/  FFMA R15, R27, R47, R19 ;  /* 0x0000002f1b0f7223 */ /* 0x000fea0000000013 */
[----:B------:R1:W-:Y:S01]  /*7480*/  STS.128 [R61+0x30], R12 ;  /* 0x0000300c3d007388 */ /* 0x0003e20000000c00 */
[----:B------:R-:W-:Y:S01]  /*7490*/  @!PT LDS RZ, [RZ] ;  /* 0x00000000fffff984 */ /* 0x000fe20000000800 */
[----:B------:R-:W-:Y:S01]  /*74a0*/  @!PT LDS RZ, [RZ] ;  /* 0x00000000fffff984 */ /* 0x000fe20000000800 */
[----:B------:R-:W-:Y:S01]  /*74b0*/  @!PT LDS RZ, [RZ] ;  /* 0x00000000fffff984 */ /* 0x000fe20000000800 */
[----:B------:R-:W-:Y:S01]  /*74c0*/  @!PT LDS RZ, [RZ] ;  /* 0x00000000fffff984 */ /* 0x000fe20000000800 */
[----:B------:R3:W-:Y:S06]  /*74d0*/  MEMBAR.ALL.CTA ;  /* 0x0000000000007992 */ /* 0x0007ec0000008000 */
[----:B---3--:R-:W3:Y:S02]  /*74e0*/  FENCE.VIEW.ASYNC.S ;  /* 0x00000000000073c6 */ /* 0x008ee40000000000 */
[----:B---3--:R-:W-:Y:S06]  /*74f0*/  BAR.SYNC.DEFER_BLOCKING 0x1, 0x80 ;  /* 0x0042000000007b1d */ /* 0x008fec0000010000 */
[----:B------:R-:W-:Y:S05]  /*7500*/  @P0 BRA `(.L_x_123) ;  /* 0x00000000003c0947 */ /* 0x000fea0003800000 */
[----:B------:R-:W3:Y:S01]  /*7510*/  LDCU.64 UR6, c[0x0][0x348] ;  /* 0x00006900ff0677ac */ /* 0x000ee20008000a00 */
[----:B------:R-:W-:Y:S01]  /*7520*/  UIADD3 UR4, UPT, UPT, UR43, 0x200, URZ ;  /* 0x000002002b047890 */ /* 0x000fe2000fffe0ff */
[----:B------:R-:W-:Y:S01]  /*7530*/  UMOV UR51, UR36 ;  /* 0x0000002400337c82 */ /* 0x000fe20008000000 */
[----:B------:R-:W-:Y:S02]  /*7540*/  UIADD3 UR9, UPT, UPT, UR49, 0x40, URZ ;  /* 0x0000004031097890 */ /* 0x000fe4000fffe0ff */
[----:B------:R-:W-:Y:S02]  /*7550*/  UIADD3 UR8, UPT, UPT, UR43, 0x1200, URZ ;  /* 0x000012002b087890 */ /* 0x000fe4000fffe0ff */
[----:B------:R-:W-:Y:S01]  /*7560*/  MOV R58, UR4 ;  /* 0x00000004003a7c02 */ /* 0x000fe20008000f00 */
[----:B------:R-:W-:Y:S01]  /*7570*/  UMOV UR10, UR50 ;  /* 0x00000032000a7c82 */ /* 0x000fe20008000000 */
[----:B------:R-:W-:Y:S02]  /*7580*/  UMOV UR11, UR36 ;  /* 0x00000024000b7c82 */ /* 0x000fe40008000000 */
[----:B------:R-:W-:Y:S01]  /*7590*/  R2UR UR48, R58 ;  /* 0x000000003a3072ca */ /* 0x000fe200000e0000 */
[----:B---3--:R-:W-:Y:S04]  /*75a0*/  UIADD3 UR4, UP0, UPT, UR6, 0x680, URZ ;  /* 0x0000068006047890 */ /* 0x008fe8000ff1e0ff */
[----:B------:R-:W-:Y:S09]  /*75b0*/  UIADD3.X UR5, UPT, UPT, URZ, UR7, URZ, UP0, !UPT ;  /* 0x00000007ff057290 */ /* 0x000ff200087fe4ff */
[----:B------:R3:W-:Y:S01]  /*75c0*/  UTMASTG.3D [UR48], [UR4] ;  /* 0x00000030040073b5 */ /* 0x0007e20008010000 */
[----:B------:R3:W-:Y:S01]  /*75d0*/  UTMASTG.3D [UR8], [UR4] ;  /* 0x00000008040073b5 */ /* 0x0007e20008010000 */
[----:B------:R0:W-:Y:S01]  /*75e0*/  UTMACMDFLUSH ;  /* 0x00000000000079b7 */ /* 0x0001e20000000000 */
[----:B---3--:R-:W-:Y:S04]  /*75f0*/  DEPBAR.LE SB0, 0x1 ;  /* 0x000080400000791a */ /* 0x008fe80000000000 */
.L_x_123:
[----:B------:R-:W-:Y:S05]  /*7600*/  BSYNC.RECONVERGENT B0 ;  /* 0x0000000000007941 */ /* 0x000fea0003800200 */
.L_x_122:
[----:B------:R-:W-:Y:S01]  /*7610*/  BAR.SYNC.DEFER_BLOCKING 0x1, 0x80 ;  /* 0x0042000000007b1d */ /* 0x000fe20000010000 */
[----:B------:R-:W-:Y:S01]  /*7620*/  ISETP.NE.AND P1, PT, R70, RZ, PT ;  /* 0x000000ff4600720c */ /* 0x000fe20003f25270 */
[----:B------:R-:W-:Y:S01]  /*7630*/  UISETP.NE.AND UP0, UPT, UR47, URZ, UPT ;  /* 0x000000ff2f00728c */ /* 0x000fe2000bf05270 */
[----:B------:R-:W-:Y:S11]  /*7640*/  LEA R2, R72, UR43, 0x3 ;  /* 0x0000002b48027c11 */ /* 0x000ff6000f8e18ff */
[----:B------:R-:W-:Y:S01]  /*7650*/  @P1 SHF.L.U32 R3, R64, 0x1f, RZ ;  /* 0x0000001f40031819 */ /* 0x000fe200000006ff */
[----:B------:R-:W-:Y:S06]  /*7660*/  BRA.U !UP0, `(.L_x_124) ;  /* 0x0000000108247547 */ /* 0x000fec000b800000 */
[----:B-1----:R-:W-:Y:S01]  /*7670*/  IMAD.U32 R4, RZ, RZ, UR46 ;  /* 0x0000002eff047e24 */ /* 0x002fe2000f8e00ff */
[----:B------:R-:W-:Y:S01]  /*7680*/  MOV R0, UR52 ;  /* 0x0000003400007c02 */ /* 0x000fe20008000f00 */
[----:B------:R-:W-:Y:S03]  /*7690*/  UIADD3 UR4, UPT, UPT, UR46, 0x1, URZ ;  /* 0x000000012e047890 */ /* 0x000fe6000fffe0ff */
[----:B------:R-:W-:Y:S01]  /*76a0*/  @P1 LEA R4, R4, UR43, 0x3 ;  /* 0x0000002b04041c11 */ /* 0x000fe2000f8e18ff */
[----:B------:R-:W-:Y:S04]  /*76b0*/  UISETP.NE.AND UP0, UPT, UR4, 0x4, UPT ;  /* 0x000000040400788c */ /* 0x000fe8000bf05270 */
[----:B------:R-:W-:Y:S01]  /*76c0*/  @P1 VIADD R4, R4, 0x80 ;  /* 0x0000008004041836 */ /* 0x000fe20000000000 */
[----:B------:R-:W-:Y:S04]  /*76d0*/  USEL UR46, UR4, URZ, UP0 ;  /* 0x000000ff042e7287 */ /* 0x000fe80008000000 */
[----:B------:R-:W-:Y:S04]  /*76e0*/  @P1 PRMT R0, R0, 0x654, R4 ;  /* 0x0000065400001816 */ /* 0x000fe80000000004 */
[----:B------:R3:W-:Y:S04]  /*76f0*/  @P1 SYNCS.ARRIVE.TRANS64.RED.A1T0 RZ, [R0+URZ], RZ ;  /* 0x000000ff00ff19a7 */ /* 0x0007e800081004ff */
.L_x_124:
[----:B------:R-:W4:Y:S01]  /*7700*/  @P1 SYNCS.PHASECHK.TRANS64.TRYWAIT P0, [R2+URZ+0x60], R3 ;  /* 0x00006003020015a7 */ /* 0x000f2200080011ff */
[----:B------:R-:W-:Y:S01]  /*7710*/  BSSY B1, `(.L_x_125) ;  /* 0x0000016000017945 */ /* 0x000fe20003800000 */
[----:B----4-:R-:W-:Y:S03]  /*7720*/  @P1 SEL R73, RZ, 0x1, !P0 ;  /* 0x00000001ff491807 */ /* 0x010fe60004000000 */
[----:B------:R-:W-:Y:S05]  /*7730*/  @!P1 BRA `(.L_x_126) ;  /* 0x00000000004c9947 */ /* 0x000fea0003800000 */
[----:B------:R-:W-:Y:S01]  /*7740*/  ISETP.NE.AND P0, PT, R73, RZ, PT ;  /* 0x000000ff4900720c */ /* 0x000fe20003f05270 */
[----:B------:R-:W-:Y:S01]  /*7750*/  BSSY B0, `(.L_x_127) ;  /* 0x000000b000007945 */ /* 0x000fe20003800000 */
[----:B------:R-:W-:Y:S11]  /*7760*/  ISETP.NE.AND P1, PT, R74, RZ, PT ;  /* 0x000000ff4a00720c */ /* 0x000ff60003f25270 */
[----:B------:R-:W-:Y:S02]  /*7770*/  @!UPT UIADD3 URZ, UPT, UPT, URZ, URZ, URZ ;  /* 0x000000fffffff290 */ /* 0x000fe4000fffe0ff */
[C---:B-1----:R-:W-:Y:S01]  /*7780*/  @P1 IMAD R6, R72.reuse, 0x2000, R67 ;  /* 0x0000200048061824 */ /* 0x042fe200078e0243 */
[C---:B------:R-:W-:Y:S01]  /*7790*/  @P1 LEA R4, R72.reuse, R65, 0xd ;  /* 0x0000004148041211 */ /* 0x040fe200078e68ff */
[C---:B------:R-:W-:Y:S02]  /*77a0*/  @P1 IMAD R5, R72.reuse, 0x2000, R66 ;  /* 0x0000200048051824 */ /* 0x040fe400078e0242 */
[----:B------:R-:W-:Y:S01]  /*77b0*/  @P1 IMAD R3, R72, 0x2000, R61 ;  /* 0x0000200048031824 */ /* 0x000fe200078e023d */
[----:B------:R-:W-:Y:S06]  /*77c0*/  @P0 BRA `(.L_x_128) ;  /* 0x00000000000c0947 */ /* 0x000fec0003800000 */
[----:B---3--:R-:W-:Y:S04]  /*77d0*/  SHF.L.U32 R0, R64, 0x1f, RZ ;  /* 0x0000001f40007819 */ /* 0x008fe800000006ff */
[----:B------:R-:W1:Y:S02]  /*77e0*/  SYNCS.PHASECHK.TRANS64.TRYWAIT P0, [R2+URZ+0x60], R0 ;  /* 0x00006000020075a7 */ /* 0x000e6400080011ff */
[----:B-1----:R-:W-:Y:S05]  /*77f0*/  @!P0 BRA `(.L_x_129) ;  /* 0x0000002400788947 */ /* 0x002fea0003800000 */
.L_x_128:
[----:B------:R-:W-:Y:S05]  /*7800*/  BSYNC B0 ;  /* 0x0000000000007941 */ /* 0x000fea0003800000 */
.L_x_127:
[----:B------:R-:W-:Y:S02]  /*7810*/  ISETP.NE.AND P0, PT, R74, RZ, PT ;  /* 0x000000ff4a00720c */ /* 0x000fe40003f05270 */
[----:B------:R-:W-:Y:S11]  /*7820*/  IADD3 R72, PT, PT, R72, 0x1, RZ ;  /* 0x0000000148487810 */ /* 0x000ff60007ffe0ff */
[----:B------:R4:W1:Y:S04]  /*7830*/  @P0 LDS.128 R32, [R6] ;  /* 0x0000000006200984 */ /* 0x0008680000000c00 */
[----:B------:R4:W1:Y:S04]  /*7840*/  @P0 LDS.128 R36, [R5+0x10] ;  /* 0x0000100005240984 */ /* 0x0008680000000c00 */
[----:B------:R4:W1:Y:S04]  /*7850*/  @P0 LDS.128 R40, [R4+0x20] ;  /* 0x0000200004280984 */ /* 0x0008680000000c00 */
[----:B------:R4:W1:Y:S02]  /*7860*/  @P0 LDS.128 R44, [R3+0x30] ;  /* 0x00003000032c0984 */ /* 0x0008640000000c00 */
.L_x_126:
[----:B------:R-:W-:Y:S05]  /*7870*/  BSYNC B1 ;  /* 0x0000000000017941 */ /* 0x000fea0003800000 */
.L_x_125:
[----:B-1-3--:R-:W-:Y:S05]  /*7880*/  VIADD R0, R25, 0x10 ;  /* 0x0000001019007836 */ /* 0x00afea0000000000 */
[----:B------:R-:W-:Y:S04]  /*7890*/  SHF.R.U32.HI R0, RZ, 0x15, R0 ;  /* 0x00000015ff007819 */ /* 0x000fe80000011600 */
[----:B------:R-:W-:Y:S11]  /*78a0*/  LOP3.LUT P0, RZ, R0, 0x3, R56, 0x48, !PT ;  /* 0x0000000300ff7812 */ /* 0x000ff60007804838 */
[----:B------:R-:W-:Y:S02]  /*78b0*/  @!UPT UIADD3 URZ, UPT, UPT, URZ, URZ, URZ ;  /* 0x000000fffffff290 */ /* 0x000fe4000fffe0ff */
[----:B------:R-:W-:Y:S05]  /*78c0*/  @!P0 BRA `(.L_x_130) ;  /* 0x0000000000408947 */ /* 0x000fea0003800000 */
[----:B------:R-:W1:Y:S01]  /*78d0*/  LDCU.64 UR8, c[0x4][0x70] ;  /* 0x01000e00ff0877ac */ /* 0x000e620008000a00 */
[----:B----4-:R-:W-:Y:S01]  /*78e0*/  MOV R3, 0x0 ;  /* 0x0000000000037802 */ /* 0x010fe20000000f00 */
[----:B------:R-:W-:Y:S02]  /*78f0*/  HFMA2 R12, -RZ, RZ, 0, 5.9604644775390625e-08 ;  /* 0x00000001ff0c7431 */ /* 0x000fe400000001ff */
[----:B------:R-:W-:Y:S02]  /*7900*/  IMAD.MOV.U32 R8, RZ, RZ, 0x192 ;  /* 0x00000192ff087424 */ /* 0x000fe400078e00ff */
[----:B------:R-:W-:Y:S01]  /*7910*/  IMAD.MOV.U32 R13, RZ, RZ, RZ ;  /* 0x000000ffff0d7224 */ /* 0x000fe200078e00ff */
[----:B------:R-:W3:Y:S01]  /*7920*/  LDCU.64 UR6, c[0x4][0x78] ;  /* 0x01000f00ff0677ac */ /* 0x000ee20008000a00 */
[----:B------:R-:W4:Y:S01]  /*7930*/  LDC.64 R2, c[0x4][R3] ;  /* 0x0100000003027b82 */ /* 0x000f220000000a00 */
[----:B------:R-:W5:Y:S01]  /*7940*/  LDCU.64 UR4, c[0x4][0x10] ;  /* 0x01000200ff0477ac */ /* 0x000f620008000a00 */
[----:B-1----:R-:W-:Y:S01]  /*7950*/  MOV R5, UR9 ;  /* 0x0000000900057c02 */ /* 0x002fe20008000f00 */
[----:B------:R-:W-:Y:S01]  /*7960*/  IMAD.U32 R4, RZ, RZ, UR8 ;  /* 0x00000008ff047e24 */ /* 0x000fe2000f8e00ff */
[----:B---3--:R-:W-:Y:S01]  /*7970*/  MOV R7, UR7 ;  /* 0x0000000700077c02 */ /* 0x008fe20008000f00 */
[----:B------:R-:W-:Y:S01]  /*7980*/  IMAD.U32 R6, RZ, RZ, UR6 ;  /* 0x00000006ff067e24 */ /* 0x000fe2000f8e00ff */
[----:B-----5:R-:W-:Y:S01]  /*7990*/  MOV R11, UR5 ;  /* 0x00000005000b7c02 */ /* 0x020fe20008000f00 */
[----:B------:R-:W-:Y:S02]  /*79a0*/  IMAD.U32 R10, RZ, RZ, UR4 ;  /* 0x00000004ff0a7e24 */ /* 0x000fe4000f8e00ff */
[----:B------:R-:W-:Y:S07]  /*79b0*/  LEPC R20, `(.L_x_130) ;  /* 0x000000001014794e */ /* 0x000fee0000000000 */
[----:B--2-4-:R-:W-:Y:S05]  /*79c0*/  CALL.ABS.NOINC R2 ;  /* 0x0000000002007343 */ /* 0x014fea0003c00000 */
.L_x_130:
[----:B------:R-:W-:Y:S05]  /*79d0*/  WARPSYNC.ALL ;  /* 0x0000000000007948 */ /* 0x000fea0003800000 */
[----:B------:R-:W-:Y:S01]  /*79e0*/  R2UR UR4, R25 ;  /* 0x00000000190472ca */ /* 0x000fe200000e0000 */
[----:B------:R-:W-:Y:S01]  /*79f0*/  BSSY.RECONVERGENT B0, `(.L_x_131) ;  /* 0x0000046000007945 */ /* 0x000fe20003800200 */
[----:B------:R-:W-:Y:S02]  /*7a00*/  ISETP.NE.AND P6, PT, R70, RZ, PT ;  /* 0x000000ff4600720c */ /* 0x000fe40003fc5270 */
[----:B------:R-:W-:Y:S02]  /*7a10*/  ISETP.NE.AND P0, PT, R69, RZ, PT ;  /* 0x000000ff4500720c */ /* 0x000fe40003f05270 */
[----:B------:R-:W-:Y:S07]  /*7a20*/  MOV R20, UR46 ;  /* 0x0000002e00147c02 */ /* 0x000fee0008000f00 */
[----:B----4-:R-:W1:Y:S02]  /*7a30*/  LDTM.x16 R4, tmem[UR4+0x10] ;  /* 0x00001004000479ee */ /* 0x010e640008240000 */
[----:B------:R-:W-:Y:S01]  /*7a40*/  @P6 LEA R20, R20, UR43, 0x3 ;  /* 0x0000002b14146c11 */ /* 0x000fe2000f8e18ff */
[C---:B-1----:R-:W-:Y:S01]  /*7a50*/  FMUL R0, R24.reuse, R4 ;  /* 0x0000000418007220 */ /* 0x042fe20000400000 */
        /* <DEDUP_REMOVED lines=33> */
[----:B------:R-:W-:Y:S01]  /*7c70*/  FFMA R15, R27, R47, R19 ;  /* 0x0000002f1b0f7223 */ /* 0x000fe20000000013 */
[----:B------:R-:W-:Y:S02]  /*7c80*/  MOV R16, UR52 ;  /* 0x0000003400107c02 */ /* 0x000fe40008000f00 */
[----:B------:R-:W-:Y:S02]  /*7c90*/  @P6 IADD3 R17, PT, PT, R20, 0x80, RZ ;  /* 0x0000008014116810 */ /* 0x000fe40007ffe0ff */
[----:B------:R1:W-:Y:S01]  /*7ca0*/  STS.128 [R61+0x2030], R12 ;  /* 0x0020300c3d007388 */ /* 0x0003e20000000c00 */
[----:B------:R-:W-:Y:S02]  /*7cb0*/  LEA R0, R72, UR43, 0x3 ;  /* 0x0000002b48007c11 */ /* 0x000fe4000f8e18ff */
[----:B------:R-:W-:Y:S01]  /*7cc0*/  @P6 PRMT R16, R16, 0x654, R17 ;  /* 0x0000065410106816 */ /* 0x000fe20000000011 */
[----:B------:R-:W-:Y:S01]  /*7cd0*/  @!PT LDS RZ, [RZ] ;  /* 0x00000000fffff984 */ /* 0x000fe20000000800 */
[----:B------:R-:W-:Y:S01]  /*7ce0*/  @!PT LDS RZ, [RZ] ;  /* 0x00000000fffff984 */ /* 0x000fe20000000800 */
[----:B------:R-:W-:Y:S01]  /*7cf0*/  @!PT LDS RZ, [RZ] ;  /* 0x00000000fffff984 */ /* 0x000fe20000000800 */
[----:B------:R-:W-:Y:S01]  /*7d00*/  @!PT LDS RZ, [RZ] ;  /* 0x00000000fffff984 */ /* 0x000fe20000000800 */
[----:B------:R3:W-:Y:S06]  /*7d10*/  MEMBAR.ALL.CTA ;  /* 0x0000000000007992 */ /* 0x0007ec0000008000 */
[----:B---3--:R-:W3:Y:S01]  /*7d20*/  FENCE.VIEW.ASYNC.S ;  /* 0x00000000000073c6 */ /* 0x008ee20000000000 */
[----:B------:R-:W-:Y:S01]  /*7d30*/  @P6 SHF.L.U32 R2, R64, 0x1f, RZ ;  /* 0x0000001f40026819 */ /* 0x000fe200000006ff */
[----:B---3--:R-:W-:Y:S06]  /*7d40*/  BAR.SYNC.DEFER_BLOCKING 0x1, 0x80 ;  /* 0x0042000000007b1d */ /* 0x008fec0000010000 */
[----:B------:R-:W-:Y:S05]  /*7d50*/  @P0 BRA `(.L_x_132) ;  /* 0x00000000003c0947 */ /* 0x000fea0003800000 */
[----:B------:R-:W3:Y:S01]  /*7d60*/  LDCU.64 UR6, c[0x0][0x348] ;  /* 0x00006900ff0677ac */ /* 0x000ee20008000a00 */
[----:B------:R-:W-:Y:S02]  /*7d70*/  UIADD3 UR13, UPT, UPT, UR49, 0x10, URZ ;  /* 0x00000010310d7890 */ /* 0x000fe4000fffe0ff */
[----:B------:R-:W-:Y:S01]  /*7d80*/  UIADD3 UR12, UPT, UPT, UR43, 0x2200, URZ ;  /* 0x000022002b0c7890 */ /* 0x000fe2000fffe0ff */
[----:B------:R-:W-:Y:S01]  /*7d90*/  UMOV UR14, UR50 ;  /* 0x00000032000e7c82 */ /* 0x000fe20008000000 */
[----:B------:R-:W-:Y:S01]  /*7da0*/  UMOV UR15, UR36 ;  /* 0x00000024000f7c82 */ /* 0x000fe20008000000 */
[----:B------:R-:W-:Y:S02]  /*7db0*/  UIADD3 UR9, UPT, UPT, UR49, 0x50, URZ ;  /* 0x0000005031097890 */ /* 0x000fe4000fffe0ff */
[----:B------:R-:W-:Y:S01]  /*7dc0*/  UIADD3 UR8, UPT, UPT, UR43, 0x3200, URZ ;  /* 0x000032002b087890 */ /* 0x000fe2000fffe0ff */
[----:B------:R-:W-:Y:S01]  /*7dd0*/  UMOV UR10, UR50 ;  /* 0x00000032000a7c82 */ /* 0x000fe20008000000 */
[----:B------:R-:W-:Y:S01]  /*7de0*/  UMOV UR11, UR36 ;  /* 0x00000024000b7c82 */ /* 0x000fe20008000000 */
[----:B---3--:R-:W-:Y:S04]  /*7df0*/  UIADD3 UR4, UP0, UPT, UR6, 0x680, URZ ;  /* 0x0000068006047890 */ /* 0x008fe8000ff1e0ff */
[----:B------:R-:W-:Y:S09]  /*7e00*/  UIADD3.X UR5, UPT, UPT, URZ, UR7, URZ, UP0, !UPT ;  /* 0x00000007ff057290 */ /* 0x000ff200087fe4ff */
[----:B------:R3:W-:Y:S01]  /*7e10*/  UTMASTG.3D [UR12], [UR4] ;  /* 0x0000000c040073b5 */ /* 0x0007e20008010000 */
[----:B------:R3:W-:Y:S01]  /*7e20*/  UTMASTG.3D [UR8], [UR4] ;  /* 0x00000008040073b5 */ /* 0x0007e20008010000 */
[----:B------:R0:W-:Y:S01]  /*7e30*/  UTMACMDFLUSH ;  /* 0x00000000000079b7 */ /* 0x0001e20000000000 */
[----:B---3--:R-:W-:Y:S04]  /*7e40*/  DEPBAR.LE SB0, 0x1 ;  /* 0x000080400000791a */ /* 0x008fe80000000000 */
.L_x_132:
[----:B------:R-:W-:Y:S05]  /*7e50*/  BSYNC.RECONVERGENT B0 ;  /* 0x0000000000007941 */ /* 0x000fea0003800200 */
.L_x_131:
[----:B------:R-:W-:Y:S01]  /*7e60*/  BAR.SYNC.DEFER_BLOCKING 0x1, 0x80 ;  /* 0x0042000000007b1d */ /* 0x000fe20000010000 */
[----:B------:R-:W-:Y:S04]  /*7e70*/  UIADD3 UR4, UPT, UPT, UR46, 0x1, URZ ;  /* 0x000000012e047890 */ /* 0x000fe8000fffe0ff */
[----:B------:R-:W-:Y:S04]  /*7e80*/  UISETP.NE.AND UP0, UPT, UR4, 0x4, UPT ;  /* 0x000000040400788c */ /* 0x000fe8000bf05270 */
[----:B------:R-:W-:Y:S01]  /*7e90*/  USEL UR44, UR4, URZ, UP0 ;  /* 0x000000ff042c7287 */ /* 0x000fe20008000000 */
[----:B------:R3:W-:Y:S01]  /*7ea0*/  @P6 SYNCS.ARRIVE.TRANS64.RED.A1T0 RZ, [R16+URZ], RZ ;  /* 0x000000ff10ff69a7 */ /* 0x0007e200081004ff */
[----:B------:R-:W-:Y:S01]  /*7eb0*/  BSSY B1, `(.L_x_133) ;  /* 0x0000017000017945 */ /* 0x000fe20003800000 */
[----:B------:R-:W4:Y:S02]  /*7ec0*/  @P6 SYNCS.PHASECHK.TRANS64.TRYWAIT P0, [R0+URZ+0x60], R2 ;  /* 0x00006002000065a7 */ /* 0x000f2400080011ff */
[----:B----4-:R-:W-:Y:S01]  /*7ed0*/  @P6 SEL R73, RZ, 0x1, !P0 ;  /* 0x00000001ff496807 */ /* 0x010fe20004000000 */
[----:B---3--:R-:W-:Y:S06]  /*7ee0*/  @!P6 BRA `(.L_x_134) ;  /* 0x00000000004ce947 */ /* 0x008fec0003800000 */
        /* <DEDUP_REMOVED lines=9> */
[----:B------:R-:W-:Y:S04]  /*7f80*/  SHF.L.U32 R6, R64, 0x1f, RZ ;  /* 0x0000001f40067819 */ /* 0x000fe800000006ff */
[----:B------:R-:W1:Y:S02]  /*7f90*/  SYNCS.PHASECHK.TRANS64.TRYWAIT P0, [R0+URZ+0x60], R6 ;  /* 0x00006006000075a7 */ /* 0x000e6400080011ff */
[----:B-1----:R-:W-:Y:S05]  /*7fa0*/  @!P0 BRA `(.L_x_137) ;  /* 0x0000001c00a08947 */ /* 0x002fea0003800000 */
.L_x_136:
[----:B------:R-:W-:Y:S05]  /*7fb0*/  BSYNC B0 ;  /* 0x0000000000007941 */ /* 0x000fea0003800000 */
.L_x_135:
[----:B------:R-:W-:Y:S02]  /*7fc0*/  ISETP.NE.AND P0, PT, R74, RZ, PT ;  /* 0x000000ff4a00720c */ /* 0x000fe40003f05270 */
[----:B------:R-:W-:Y:S11]  /*7fd0*/  IADD3 R72, PT, PT, R72, 0x1, RZ ;  /* 0x0000000148487810 */ /* 0x000ff60007ffe0ff */
[----:B------:R3:W4:Y:S04]  /*7fe0*/  @P0 LDS.128 R32, [R5] ;  /* 0x0000000005200984 */ /* 0x0007280000000c00 */
[----:B------:R3:W1:Y:S04]  /*7ff0*/  @P0 LDS.128 R36, [R4+0x10] ;  /* 0x0000100004240984 */ /* 0x0006680000000c00 */
[----:B------:R3:W1:Y:S04]  /*8000*/  @P0 LDS.128 R40, [R3+0x20] ;  /* 0x0000200003280984 */ /* 0x0006680000000c00 */
[----:B------:R3:W1:Y:S02]  /*8010*/  @P0 LDS.128 R44, [R2+0x30] ;  /* 0x00003000022c0984 */ /* 0x0006640000000c00 */
.L_x_134:
[----:B------:R-:W-:Y:S05]  /*8020*/  BSYNC B1 ;  /* 0x0000000000017941 */ /* 0x000fea0003800000 */
.L_x_133:
[----:B-1----:R-:W-:Y:S05]  /*8030*/  VIADD R0, R25, 0x20 ;  /* 0x0000002019007836 */ /* 0x002fea0000000000 */
[----:B------:R-:W-:Y:S04]  /*8040*/  SHF.R.U32.HI R0, RZ, 0x15, R0 ;  /* 0x00000015ff007819 */ /* 0x000fe80000011600 */
[----:B------:R-:W-:Y:S11]  /*8050*/  LOP3.LUT P0, RZ, R0, 0x3, R56, 0x48, !PT ;  /* 0x0000000300ff7812 */ /* 0x000ff60007804838 */
[----:B------:R-:W-:Y:S02]  /*8060*/  @!UPT UIADD3 URZ, UPT, UPT, URZ, URZ, URZ ;  /* 0x000000fffffff290 */ /* 0x000fe4000fffe0ff */
[----:B------:R-:W-:Y:S05]  /*8070*/  @!P0 BRA `(.L_x_138) ;  /* 0x0000000000408947 */ /* 0x000fea0003800000 */
[----:B------:R-:W1:Y:S01]  /*8080*/  LDCU.64 UR8, c[0x4][0x70] ;  /* 0x01000e00ff0877ac */ /* 0x000e620008000a00 */
[----:B---3--:R-:W-:Y:S01]  /*8090*/  MOV R3, 0x0 ;  /* 0x0000000000037802 */ /* 0x008fe20000000f00 */
[----:B------:R-:W-:Y:S02]  /*80a0*/  HFMA2 R12, -RZ, RZ, 0, 5.9604644775390625e-08 ;  /* 0x00000001ff0c7431 */ /* 0x000fe400000001ff */
[----:B------:R-:W-:Y:S02]  /*80b0*/  IMAD.MOV.U32 R8, RZ, RZ, 0x192 ;  /* 0x00000192ff087424 */ /* 0x000fe400078e00ff */
[----:B------:R-:W-:Y:S01]  /*80c0*/  IMAD.MOV.U32 R13, RZ, RZ, RZ ;  /* 0x000000ffff0d7224 */ /* 0x000fe200078e00ff */
[----:B------:R-:W3:Y:S01]  /*80d0*/  LDCU.64 UR6, c[0x4][0x78] ;  /* 0x01000f00ff0677ac */ /* 0x000ee20008000a00 */
[----:B------:R-:W2:Y:S01]  /*80e0*/  LDC.64 R2, c[0x4][R3] ;  /* 0x0100000003027b82 */ /* 0x000ea20000000a00 */
        /* <DEDUP_REMOVED lines=9> */
.L_x_138:
[----:B------:R-:W-:Y:S05]  /*8180*/  WARPSYNC.ALL ;  /* 0x0000000000007948 */ /* 0x000fea0003800000 */
[----:B------:R-:W-:Y:S01]  /*8190*/  R2UR UR4, R25 ;  /* 0x00000000190472ca */ /* 0x000fe200000e0000 */
[----:B------:R-:W-:Y:S01]  /*81a0*/  BSSY.RECONVERGENT B0, `(.L_x_139) ;  /* 0x0000046000007945 */ /* 0x000fe20003800200 */
[----:B------:R-:W-:Y:S02]  /*81b0*/  ISETP.NE.AND P6, PT, R70, RZ, PT ;  /* 0x000000ff4600720c */ /* 0x000fe40003fc5270 */
[----:B------:R-:W-:Y:S02]  /*81c0*/  ISETP.NE.AND P0, PT, R69, RZ, PT ;  /* 0x000000ff4500720c */ /* 0x000fe40003f05270 */
[----:B------:R-:W-:Y:S07]  /*81d0*/  MOV R20, UR44 ;  /* 0x0000002c00147c02 */ /* 0x000fee0008000f00 */
[----:B---3--:R-:W1:Y:S02]  /*81e0*/  LDTM.x16 R4, tmem[UR4+0x20] ;  /* 0x00002004000479ee */ /* 0x008e640008240000 */
[----:B------:R-:W-:Y:S01]  /*81f0*/  @P6 LEA R20, R20, UR43, 0x3 ;  /* 0x0000002b14146c11 */ /* 0x000fe2000f8e18ff */
[C---:B-1----:R-:W-:Y:S01]  /*8200*/  FMUL R0, R24.reuse, R4 ;  /* 0x0000000418007220 */ /* 0x042fe20000400000 */
[C---:B------:R-:W-:Y:S01]  /*8210*/  FMUL R2, R24.reuse, R5 ;  /* 0x0000000518027220 */ /* 0x040fe20000400000 */
[C---:B------:R-:W-:Y:S01]  /*8220*/  FMUL R3, R24.reuse, R6 ;  /* 0x0000000618037220 */ /* 0x040fe20000400000 */
[C---:B------:R-:W-:Y:S01]  /*8230*/  FMUL R7, R24.reuse, R7 ;  /* 0x0000000718077220 */ /* 0x040fe20000400000 */
[C---:B----4-:R-:W-:Y:S01]  /*8240*/  FFMA R28, R27.reuse, R32, R0 ;  /* 0x000000201b1c7223 */ /* 0x050fe20000000000 */
        /* <DEDUP_REMOVED lines=59> */
.L_x_140:
[----:B------:R-:W-:Y:S05]  /*8600*/  BSYNC.RECONVERGENT B0 ;  /* 0x0000000000007941 */ /* 0x000fea0003800200 */
.L_x_139:
        /* <DEDUP_REMOVED lines=21> */
.L_x_144:
[----:B------:R-:W-:Y:S05]  /*8760*/  BSYNC B0 ;  /* 0x0000000000007941 */ /* 0x000fea0003800000 */
.L_x_143:
[----:B------:R-:W-:Y:S11]  /*8770*/  ISETP.NE.AND P0, PT, R74, RZ, PT ;  /* 0x000000ff4a00720c */ /* 0x000ff60003f05270 */
[----:B------:R-:W-:Y:S02]  /*8780*/  @!UPT UIADD3 URZ, UPT, UPT, URZ, URZ, URZ ;  /* 0x000000fffffff290 */ /* 0x000fe4000fffe0ff */
[----:B------:R3:W4:Y:S04]  /*8790*/  @P0 LDS.128 R32, [R4] ;  /* 0x0000000004200984 */ /* 0x0007280000000c00 */
[----:B------:R3:W1:Y:S04]  /*87a0*/  @P0 LDS.128 R36, [R3+0x10] ;  /* 0x0000100003240984 */ /* 0x0006680000000c00 */
[----:B------:R3:W1:Y:S04]  /*87b0*/  @P0 LDS.128 R40, [R2+0x20] ;  /* 0x0000200002280984 */ /* 0x0006680000000c00 */
[----:B------:R3:W1:Y:S02]  /*87c0*/  @P0 LDS.128 R44, [R72+0x30] ;  /* 0x00003000482c0984 */ /* 0x0006640000000c00 */
.L_x_142:
[----:B------:R-:W-:Y:S05]  /*87d0*/  BSYNC B1 ;  /* 0x0000000000017941 */ /* 0x000fea0003800000 */
.L_x_141:
        /* <DEDUP_REMOVED lines=21> */
.L_x_146:
[----:B------:R-:W-:Y:S01]  /*8930*/  ISETP.NE.AND P0, PT, R69, RZ, PT ;  /* 0x000000ff4500720c */ /* 0x000fe20003f05270 */
[----:B------:R-:W-:Y:S05]  /*8940*/  WARPSYNC.ALL ;  /* 0x0000000000007948 */ /* 0x000fea0003800000 */
[----:B------:R-:W-:Y:S01]  /*8950*/  R2UR UR4, R25 ;  /* 0x00000000190472ca */ /* 0x000fe200000e0000 */
[----:B------:R-:W-:Y:S01]  /*8960*/  BSSY.RECONVERGENT B0, `(.L_x_147) ;  /* 0x0000041000007945 */ /* 0x000fe20003800200 */
[----:B------:R-:W-:Y:S04]  /*8970*/  IADD3 R71, PT, PT, R71, 0xf0, RZ ;  /* 0x000000f047477810 */ /* 0x000fe80007ffe0ff */
[----:B------:R-:W-:Y:S07]  /*8980*/  LOP3.LUT R71, R71, 0xfefffff8, RZ, 0xc0, !PT ;  /* 0xfefffff847477812 */ /* 0x000fee00078ec0ff */
[----:B---3--:R-:W1:Y:S01]  /*8990*/  LDTM.x16 R4, tmem[UR4+0x30] ;  /* 0x00003004000479ee */ /* 0x008e620008240000 */
[----:B------:R-:W-:Y:S01]  /*89a0*/  NOP ;  /* 0x0000000000007918 */ /* 0x000fe20000000000 */
[----:B-1----:R1:W-:Y:S01]  /*89b0*/  SYNCS.ARRIVE.TRANS64.RED.A1T0 RZ, [R71+URZ], RZ ;  /* 0x000000ff47ff79a7 */ /* 0x0023e200081004ff */
[C---:B------:R-:W-:Y:S01]  /*89c0*/  FMUL R0, R24.reuse, R4 ;  /* 0x0000000418007220 */ /* 0x040fe20000400000 */
        /* <DEDUP_REMOVED lines=58> */
.L_x_148:
[----:B------:R-:W-:Y:S05]  /*8d70*/  BSYNC.RECONVERGENT B0 ;  /* 0x0000000000007941 */ /* 0x000fea0003800200 */
.L_x_147:
[----:B------:R-:W-:Y:S01]  /*8d80*/  BAR.SYNC.DEFER_BLOCKING 0x1, 0x80 ;  /* 0x0042000000007b1d */ /* 0x000fe20000010000 */
[----:B------:R-:W-:Y:S01]  /*8d90*/  UISETP.NE.AND UP0, UPT, UR47, -0x4, UPT ;  /* 0xfffffffc2f00788c */ /* 0x000fe2000bf05270 */
[----:B------:R-:W-:Y:S08]  /*8da0*/  IADD3 R22, PT, PT, R22, 0x1, RZ ;  /* 0x0000000116167810 */ /* 0x000ff00007ffe0ff */
[----:B------:R-:W-:Y:S05]  /*8db0*/  BRA.U !UP0, `(.L_x_149) ;  /* 0x0000000108287547 */ /* 0x000fea000b800000 */
[----:B------:R-:W-:Y:S01]  /*8dc0*/  ISETP.NE.AND P0, PT, R70, RZ, PT ;  /* 0x000000ff4600720c */ /* 0x000fe20003f05270 */
[----:B------:R-:W-:Y:S01]  /*8dd0*/  IMAD.U32 R2, RZ, RZ, UR46 ;  /* 0x0000002eff027e24 */ /* 0x000fe2000f8e00ff */
[----:B------:R-:W-:Y:S01]  /*8de0*/  UIADD3 UR4, UPT, UPT, UR46, 0x1, URZ ;  /* 0x000000012e047890 */ /* 0x000fe2000fffe0ff */
[----:B------:R-:W-:Y:S03]  /*8df0*/  IMAD.U32 R0, RZ, RZ, UR52 ;  /* 0x00000034ff007e24 */ /* 0x000fe6000f8e00ff */
[----:B------:R-:W-:Y:S04]  /*8e00*/  UISETP.NE.AND UP0, UPT, UR4, 0x4, UPT ;  /* 0x000000040400788c */ /* 0x000fe8000bf05270 */
[----:B------:R-:W-:Y:S03]  /*8e10*/  USEL UR46, UR4, URZ, UP0 ;  /* 0x000000ff042e7287 */ /* 0x000fe60008000000 */
[----:B------:R-:W-:Y:S05]  /*8e20*/  @P0 LEA R2, R2, UR43, 0x3 ;  /* 0x0000002b02020c11 */ /* 0x000fea000f8e18ff */
[----:B------:R-:W-:Y:S05]  /*8e30*/  @P0 VIADD R2, R2, 0x80 ;  /* 0x0000008002020836 */ /* 0x000fea0000000000 */
[----:B------:R-:W-:Y:S04]  /*8e40*/  @P0 PRMT R0, R0, 0x654, R2 ;  /* 0x0000065400000816 */ /* 0x000fe80000000002 */
[----:B------:R3:W-:Y:S03]  /*8e50*/  @P0 SYNCS.ARRIVE.TRANS64.RED.A1T0 RZ, [R0+URZ], RZ ;  /* 0x000000ff00ff09a7 */ /* 0x0007e600081004ff */
.L_x_149:
[----:B------:R-:W-:Y:S01]  /*8e60*/  R2UR UR4, R57 ;  /* 0x00000000390472ca */ /* 0x000fe200000e0000 */
[----:B------:R-:W-:Y:S01]  /*8e70*/  UISETP.NE.AND UP0, UPT, UR62, URZ, UPT ;  /* 0x000000ff3e00728c */ /* 0x000fe2000bf05270 */
[----:B------:R-:W-:Y:S01]  /*8e80*/  ISETP.NE.AND P0, PT, R60, 0x2, PT ;  /* 0x000000023c00780c */ /* 0x000fe20003f05270 */
[----:B------:R-:W-:Y:S01]  /*8e90*/  UIADD3 UR20, UPT, UPT, UR38, UR63, URZ ;  /* 0x0000003f26147290 */ /* 0x000fe2000fffe0ff */
[----:B------:R-:W-:Y:S01]  /*8ea0*/  ISETP.NE.AND P1, PT, R22, 0x4, PT ;  /* 0x000000041600780c */ /* 0x000fe20003f25270 */
[----:B------:R-:W-:Y:S01]  /*8eb0*/  UIADD3 UR47, UPT, UPT, UR47, 0x4, URZ ;  /* 0x000000042f2f7890 */ /* 0x000fe2000fffe0ff */
[----:B------:R-:W-:Y:S01]  /*8ec0*/  SEL R2, RZ, 0x1, P0 ;  /* 0x00000001ff027807 */ /* 0x000fe20000000000 */
[----:B------:R-:W-:Y:S01]  /*8ed0*/  UMOV UR36, UR61 ;  /* 0x0000003d00247c82 */ /* 0x000fe20008000000 */
[----:B---3--:R-:W-:Y:S02]  /*8ee0*/  SEL R0, RZ, 0x1, P1 ;  /* 0x00000001ff007807 */ /* 0x008fe40000800000 */
[----:B------:R-:W-:Y:S02]  /*8ef0*/  LOP3.LUT R62, R62, R2, RZ, 0x3c, !PT ;  /* 0x000000023e3e7212 */ /* 0x000fe400078e3cff */
[----:B------:R-:W-:Y:S01]  /*8f00*/  LOP3.LUT R63, R63, R0, RZ, 0x3c, !PT ;  /* 0x000000003f3f7212 */ /* 0x000fe200078e3cff */
[----:B------:R-:W-:Y:S01]  /*8f10*/  UIADD3 UR24, UPT, UPT, UR37, UR4, URZ ;  /* 0x0000000425187290 */ /* 0x000fe2000fffe0ff */
[----:B------:R-:W-:Y:S02]  /*8f20*/  SEL R60, R60, RZ, P0 ;  /* 0x000000ff3c3c7207 */ /* 0x000fe40000000000 */
[----:B------:R-:W-:Y:S01]  /*8f30*/  SEL R22, R22, RZ, P1 ;  /* 0x000000ff16167207 */ /* 0x000fe20000800000 */
[----:B------:R-:W-:Y:S08]  /*8f40*/  BRA.U UP0, `(.L_x_150) ;  /* 0xffffffd100ac7547 */ /* 0x000ff0000b83ffff */
[----:B------:R-:W3:Y:S01]  /*8f50*/  LDCU.64 UR4, c[0x0][0x888] ;  /* 0x00011100ff0477ac */ /* 0x000ee20008000a00 */
[----:B------:R-:W4:Y:S01]  /*8f60*/  LDCU.64 UR6, c[0x0][0x890] ;  /* 0x00011200ff0677ac */ /* 0x000f220008000a00 */
[----:B---3--:R-:W-:Y:S02]  /*8f70*/  ISETP.NE.U32.AND P2, PT, RZ, UR4, PT ;  /* 0x00000004ff007c0c */ /* 0x008fe4000bf45070 */
[----:B----4-:R-:W-:Y:S02]  /*8f80*/  ISETP.NE.U32.AND P1, PT, RZ, UR6, PT ;  /* 0x00000006ff007c0c */ /* 0x010fe4000bf25070 */
[----:B------:R-:W-:Y:S02]  /*8f90*/  ISETP.NE.AND.EX P2, PT, RZ, UR5, PT, P2 ;  /* 0x00000005ff007c0c */ /* 0x000fe4000bf45320 */
[----:B------:R-:W-:-:S13]  /*8fa0*/  ISETP.NE.AND.EX P0, PT, RZ, UR7, PT, P1 ;  /* 0x00000007ff007c0c */ /* 0x000fda000bf05310 */
[----:B------:R-:W-:Y:S05]  /*8fb0*/  @P2 BRA P0, `(.L_x_151) ;  /* 0x00000000003c2947 */ /* 0x000fea0000000000 */
[----:B------:R-:W-:-:S13]  /*8fc0*/  ISETP.NE.AND.EX P1, PT, RZ, UR7, PT, P1 ;  /* 0x00000007ff007c0c */ /* 0x000fda000bf25310 */
[----:B------:R-:W-:Y:S05]  /*8fd0*/  @P1 BRA `(.L_x_152) ;  /* 0x00000000000c1947 */ /* 0x000fea0003800000 */
[----:B------:R-:W-:-:S13]  /*8fe0*/  FSETP.NEU.AND P0, PT, R27, RZ, PT ;  /* 0x000000ff1b00720b */ /* 0x000fda0003f0d000 */
[----:B------:R-:W-:Y:S05]  /*8ff0*/  @!P0 EXIT ;  /* 0x000000000000894d */ /* 0x000fea0003800000 */
[----:B------:R-:W-:Y:S05]  /*9000*/  BRA `(.L_x_151) ;  /* 0x0000000000287947 */ /* 0x000fea0003800000 */
.L_x_152:
[----:B------:R-:W-:Y:S01]  /*9010*/  ISETP.NE.AND P0, PT, R59, RZ, PT ;  /* 0x000000ff3b00720c */ /* 0x000fe20003f05270 */
[----:B------:R-:W-:-:S12]  /*9020*/  BSSY.RECONVERGENT B0, `(.L_x_151) ;  /* 0x0000008000007945 */ /* 0x000fd80003800200 */
[----:B------:R-:W-:Y:S05]  /*9030*/  @P0 BRA `(.L_x_153) ;  /* 0x0000000000100947 */ /* 0x000fea0003800000 */
[----:B------:R-:W-:-:S04]  /*9040*/  ISETP.NE.U32.AND P0, PT, RZ, UR4, PT ;  /* 0x00000004ff007c0c */ /* 0x000fc8000bf05070 */
[----:B------:R-:W-:-:S13]  /*9050*/  ISETP.NE.AND.EX P0, PT, RZ, UR5, PT, P0 ;  /* 0x00000005ff007c0c */ /* 0x000fda000bf05300 */
[----:B------:R-:W-:Y:S05]  /*9060*/  @!P0 EXIT ;  /* 0x000000000000894d */ /* 0x000fea0003800000 */
[----:B------:R-:W-:Y:S05]  /*9070*/  BRA `(.L_x_154) ;  /* 0x0000000000087947 */ /* 0x000fea0003800000 */
.L_x_153:
[----:B------:R-:W-:-:S13]  /*9080*/  FSETP.NEU.AND P0, PT, R27, RZ, PT ;  /* 0x000000ff1b00720b */ /* 0x000fda0003f0d000 */
[----:B------:R-:W-:Y:S05]  /*9090*/  @!P0 EXIT ;  /* 0x000000000000894d */ /* 0x000fea0003800000 */
.L_x_154:
[----:B------:R-:W-:Y:S05]  /*90a0*/  BSYNC.RECONVERGENT B0 ;  /* 0x0000000000007941 */ /* 0x000fea0003800200 */
.L_x_151:
[----:B------:R-:W-:Y:S01]  /*90b0*/  ULEA UR6, UR46, UR43, 0x3 ;  /* 0x0000002b2e067291 */ /* 0x000fe2000f8e18ff */
[----:B------:R-:W-:-:S04]  /*90c0*/  DEPBAR.LE SB0, 0x0 ;  /* 0x000080000000791a */ /* 0x000fc80000000000 */
[----:B------:R-:W-:-:S04]  /*90d0*/  UIADD3 UR6, UPT, UPT, UR6, 0x80, URZ ;  /* 0x0000008006067890 */ /* 0x000fc8000fffe0ff */
[----:B------:R-:W-:-:S09]  /*90e0*/  UPRMT UR6, UR52, 0x654, UR6 ;  /* 0x0000065434067896 */ /* 0x000fd20008000006 */
[----:B------:R-:W-:Y:S01]  /*90f0*/  SYNCS.ARRIVE.TRANS64.RED.A1T0 RZ, [UR6], RZ ;  /* 0x000000ffffff79a7 */ /* 0x000fe20008100406 */
[----:B------:R-:W-:Y:S05]  /*9100*/  EXIT ;  /* 0x000000000000794d */ /* 0x000fea0003800000 */
.L_x_24:
[----:B--2---:R2:W3:Y:S02]  /*9110*/  SYNCS.PHASECHK.TRANS64.TRYWAIT P0, [R0+URZ+0x120], R2 ;  /* 0x00012002000075a7 */ /* 0x0044e400080011ff */
[----:B---3--:R-:W-:Y:S05]  /*9120*/  @!P0 NANOSLEEP.SYNCS 0x989680 ;  /* 0x009896800000895d */ /* 0x008fea0003900000 */
[----:B------:R-:W3:Y:S02]  /*9130*/  @!P0 SYNCS.PHASECHK.TRANS64 P0, [R0+URZ+0x120], R2 ;  /* 0x00012002000085a7 */ /* 0x000ee400080010ff */
[----:B---3--:R-:W-:Y:S05]  /*9140*/  @!P0 BRA `(.L_x_24) ;  /* 0xfffffffc00f08947 */ /* 0x008fea000383ffff */
[----:B------:R-:W-:Y:S05]  /*9150*/  BRA `(.L_x_155) ;  /* 0xffffff8800ec7947 */ /* 0x000fea000383ffff */
.L_x_27:
[----:B-1----:R-:W-:-:S07]  /*9160*/  MOV R0, UR5 ;  /* 0x0000000500007c02 */ /* 0x002fce0008000f00 */
.L_x_156:
[----:B-1----:R1:W2:Y:S02]  /*9170*/  SYNCS.PHASECHK.TRANS64.TRYWAIT P0, [R0+URZ+0x30], R3 ;  /* 0x00003003000075a7 */ /* 0x0022a400080011ff */
[----:B--2---:R-:W-:Y:S05]  /*9180*/  @!P0 NANOSLEEP.SYNCS 0x989680 ;  /* 0x009896800000895d */ /* 0x004fea0003900000 */
[----:B------:R-:W2:Y:S02]  /*9190*/  @!P0 SYNCS.PHASECHK.TRANS64 P0, [R0+URZ+0x30], R3 ;  /* 0x00003003000085a7 */ /* 0x000ea400080010ff */
[----:B--2---:R-:W-:Y:S05]  /*91a0*/  @!P0 BRA `(.L_x_156) ;  /* 0xfffffffc00f08947 */ /* 0x004fea000383ffff */
[----:B------:R-:W-:Y:S05]  /*91b0*/  BRA `(.L_x_26) ;  /* 0xffffff8c00447947 */ /* 0x000fea000383ffff */
.L_x_36:
[----:B-1----:R-:W-:-:S07]  /*91c0*/  MOV R0, UR6 ;  /* 0x0000000600007c02 */ /* 0x002fce0008000f00 */
.L_x_157:
[----:B-1----:R1:W2:Y:S02]  /*91d0*/  SYNCS.PHASECHK.TRANS64.TRYWAIT P0, [R0+URZ+0x30], R3 ;  /* 0x00003003000075a7 */ /* 0x0022a400080011ff */
[----:B--2---:R-:W-:Y:S05]  /*91e0*/  @!P0 NANOSLEEP.SYNCS 0x989680 ;  /* 0x009896800000895d */ /* 0x004fea0003900000 */
[----:B------:R-:W2:Y:S02]  /*91f0*/  @!P0 SYNCS.PHASECHK.TRANS64 P0, [R0+URZ+0x30], R3 ;  /* 0x00003003000085a7 */ /* 0x000ea400080010ff */
[----:B--2---:R-:W-:Y:S05]  /*9200*/  @!P0 BRA `(.L_x_157) ;  /* 0xfffffffc00f08947 */ /* 0x004fea000383ffff */
[----:B------:R-:W-:Y:S05]  /*9210*/  BRA `(.L_x_35) ;  /* 0xffffff9000587947 */ /* 0x000fea000383ffff */
.L_x_43:
[----:B-1----:R1:W4:Y:S02]  /*9220*/  SYNCS.PHASECHK.TRANS64.TRYWAIT P0, [R3+URZ+0xb0], R0 ;  /* 0x0000b000030075a7 */ /* 0x00232400080011ff */
[----:B----4-:R-:W-:Y:S05]  /*9230*/  @!P0 NANOSLEEP.SYNCS 0x989680 ;  /* 0x009896800000895d */ /* 0x010fea0003900000 */
[----:B------:R-:W4:Y:S02]  /*9240*/  @!P0 SYNCS.PHASECHK.TRANS64 P0, [R3+URZ+0xb0], R0 ;  /* 0x0000b000030085a7 */ /* 0x000f2400080010ff */
[----:B----4-:R-:W-:Y:S05]  /*9250*/  @!P0 BRA `(.L_x_43) ;  /* 0xfffffffc00f08947 */ /* 0x010fea000383ffff */
[----:B------:R-:W-:Y:S05]  /*9260*/  BRA `(.L_x_158) ;  /* 0xffffff94004c7947 */ /* 0x000fea000383ffff */
.L_x_47:
[----:B------:R-:W-:-:S07]  /*9270*/  MOV R0, UR4 ;  /* 0x0000000400007c02 */ /* 0x000fce0008000f00 */
.L_x_159:
[----:B-1----:R1:W2:Y:S02]  /*9280*/  SYNCS.PHASECHK.TRANS64.TRYWAIT P0, [R0+URZ], R2 ;  /* 0x00000002000075a7 */ /* 0x0022a400080011ff */
[----:B--2---:R-:W-:Y:S05]  /*9290*/  @!P0 NANOSLEEP.SYNCS 0x989680 ;  /* 0x009896800000895d */ /* 0x004fea0003900000 */
[----:B------:R-:W2:Y:S02]  /*92a0*/  @!P0 SYNCS.PHASECHK.TRANS64 P0, [R0+URZ], R2 ;  /* 0x00000002000085a7 */ /* 0x000ea400080010ff */
[----:B--2---:R-:W-:Y:S05]  /*92b0*/  @!P0 BRA `(.L_x_159) ;  /* 0xfffffffc00f08947 */ /* 0x004fea000383ffff */
[----:B------:R-:W-:Y:S05]  /*92c0*/  BRA `(.L_x_160) ;  /* 0xffffff9800f47947 */ /* 0x000fea000383ffff */
.L_x_48:
[----:B------:R-:W-:-:S07]  /*92d0*/  MOV R0, UR5 ;  /* 0x0000000500007c02 */ /* 0x000fce0008000f00 */
.L_x_161:
[----:B-1----:R1:W2:Y:S02]  /*92e0*/  SYNCS.PHASECHK.TRANS64.TRYWAIT P0, [R0+URZ], R3 ;  /* 0x00000003000075a7 */ /* 0x0022a400080011ff */
[----:B--2---:R-:W-:Y:S05]  /*92f0*/  @!P0 NANOSLEEP.SYNCS 0x989680 ;  /* 0x009896800000895d */ /* 0x004fea0003900000 */
[----:B------:R-:W2:Y:S02]  /*9300*/  @!P0 SYNCS.PHASECHK.TRANS64 P0, [R0+URZ], R3 ;  /* 0x00000003000085a7 */ /* 0x000ea400080010ff */
[----:B--2---:R-:W-:Y:S05]  /*9310*/  @!P0 BRA `(.L_x_161) ;  /* 0xfffffffc00f08947 */ /* 0x004fea000383ffff */
[----:B------:R-:W-:Y:S05]  /*9320*/  BRA `(.L_x_162) ;  /* 0xffffff9c00007947 */ /* 0x000fea000383ffff */
.L_x_49:
[----:B------:R-:W-:-:S07]  /*9330*/  MOV R0, UR5 ;  /* 0x0000000500007c02 */ /* 0x000fce0008000f00 */
.L_x_163:
[----:B-1----:R1:W2:Y:S02]  /*9340*/  SYNCS.PHASECHK.TRANS64.TRYWAIT P0, [R0+URZ], R3 ;  /* 0x00000003000075a7 */ /* 0x0022a400080011ff */
[----:B--2---:R-:W-:Y:S05]  /*9350*/  @!P0 NANOSLEEP.SYNCS 0x989680 ;  /* 0x009896800000895d */ /* 0x004fea0003900000 */
[----:B------:R-:W2:Y:S02]  /*9360*/  @!P0 SYNCS.PHASECHK.TRANS64 P0, [R0+URZ], R3 ;  /* 0x00000003000085a7 */ /* 0x000ea400080010ff */
[----:B--2---:R-:W-:Y:S05]  /*9370*/  @!P0 BRA `(.L_x_163) ;  /* 0xfffffffc00f08947 */ /* 0x004fea000383ffff */
[----:B------:R-:W-:Y:S05]  /*9380*/  BRA `(.L_x_164) ;  /* 0xffffff9c000c7947 */ /* 0x000fea000383ffff */
.L_x_50:
[----:B------:R-:W-:-:S07]  /*9390*/  MOV R0, UR5 ;  /* 0x0000000500007c02 */ /* 0x000fce0008000f00 */
.L_x_165:
[----:B-1----:R1:W2:Y:S02]  /*93a0*/  SYNCS.PHASECHK.TRANS64.TRYWAIT P0, [R0+URZ], R3 ;  /* 0x00000003000075a7 */ /* 0x0022a400080011ff */
[----:B--2---:R-:W-:Y:S05]  /*93b0*/  @!P0 NANOSLEEP.SYNCS 0x989680 ;  /* 0x009896800000895d */ /* 0x004fea0003900000 */
[----:B------:R-:W2:Y:S02]  /*93c0*/  @!P0 SYNCS.PHASECHK.TRANS64 P0, [R0+URZ], R3 ;  /* 0x00000003000085a7 */ /* 0x000ea400080010ff */
[----:B--2---:R-:W-:Y:S05]  /*93d0*/  @!P0 BRA `(.L_x_165) ;  /* 0xfffffffc00f08947 */ /* 0x004fea000383ffff */
[----:B------:R-:W-:Y:S05]  /*93e0*/  BRA `(.L_x_166) ;  /* 0xffffff9c00187947 */ /* 0x000fea000383ffff */
.L_x_51:
[----:B------:R-:W-:-:S07]  /*93f0*/  MOV R0, UR5 ;  /* 0x0000000500007c02 */ /* 0x000fce0008000f00 */
.L_x_167:
[----:B-1----:R1:W2:Y:S02]  /*9400*/  SYNCS.PHASECHK.TRANS64.TRYWAIT P0, [R0+URZ], R3 ;  /* 0x00000003000075a7 */ /* 0x0022a400080011ff */
[----:B--2---:R-:W-:Y:S05]  /*9410*/  @!P0 NANOSLEEP.SYNCS 0x989680 ;  /* 0x009896800000895d */ /* 0x004fea0003900000 */
[----:B------:R-:W2:Y:S02]  /*9420*/  @!P0 SYNCS.PHASECHK.TRANS64 P0, [R0+URZ], R3 ;  /* 0x00000003000085a7 */ /* 0x000ea400080010ff */
[----:B--2---:R-:W-:Y:S05]  /*9430*/  @!P0 BRA `(.L_x_167) ;  /* 0xfffffffc00f08947 */ /* 0x004fea000383ffff */
[----:B------:R-:W-:Y:S05]  /*9440*/  BRA `(.L_x_168) ;  /* 0xffffff9c00247947 */ /* 0x000fea000383ffff */
.L_x_54:
[----:B-1----:R1:W2:Y:S02]  /*9450*/  SYNCS.PHASECHK.TRANS64.TRYWAIT P0, [R2+URZ+0x110], R4 ;  /* 0x00011004020075a7 */ /* 0x0022a400080011ff */
[----:B--2---:R-:W-:Y:S05]  /*9460*/  @!P0 NANOSLEEP.SYNCS 0x989680 ;  /* 0x009896800000895d */ /* 0x004fea0003900000 */
[----:B------:R-:W2:Y:S02]  /*9470*/  @!P0 SYNCS.PHASECHK.TRANS64 P0, [R2+URZ+0x110], R4 ;  /* 0x00011004020085a7 */ /* 0x000ea400080010ff */
[----:B--2---:R-:W-:Y:S05]  /*9480*/  @!P0 BRA `(.L_x_54) ;  /* 0xfffffffc00f08947 */ /* 0x004fea000383ffff */
[----:B------:R-:W-:Y:S05]  /*9490*/  BRA `(.L_x_169) ;  /* 0xffffff9c00807947 */ /* 0x000fea000383ffff */
.L_x_55:
[----:B------:R-:W-:-:S07]  /*94a0*/  MOV R2, UR4 ;  /* 0x0000000400027c02 */ /* 0x000fce0008000f00 */
.L_x_170:
[----:B-1----:R1:W2:Y:S02]  /*94b0*/  SYNCS.PHASECHK.TRANS64.TRYWAIT P0, [R2+URZ+0xc0], R5 ;  /* 0x0000c005020075a7 */ /* 0x0022a400080011ff */
[----:B--2---:R-:W-:Y:S05]  /*94c0*/  @!P0 NANOSLEEP.SYNCS 0x989680 ;  /* 0x009896800000895d */ /* 0x004fea0003900000 */
[----:B------:R-:W2:Y:S02]  /*94d0*/  @!P0 SYNCS.PHASECHK.TRANS64 P0, [R2+URZ+0xc0], R5 ;  /* 0x0000c005020085a7 */ /* 0x000ea400080010ff */
[----:B--2---:R-:W-:Y:S05]  /*94e0*/  @!P0 BRA `(.L_x_170) ;  /* 0xfffffffc00f08947 */ /* 0x004fea000383ffff */
[----:B------:R-:W-:Y:S05]  /*94f0*/  BRA `(.L_x_171) ;  /* 0xffffff9c00907947 */ /* 0x000fea000383ffff */
.L_x_56:
[----:B-1----:R1:W2:Y:S02]  /*9500*/  SYNCS.PHASECHK.TRANS64.TRYWAIT P1, [R2+URZ+0xb0], R4 ;  /* 0x0000b004020075a7 */ /* 0x0022a400080211ff */
[----:B--2---:R-:W-:Y:S05]  /*9510*/  @!P1 NANOSLEEP.SYNCS 0x989680 ;  /* 0x009896800000995d */ /* 0x004fea0003900000 */
[----:B------:R-:W2:Y:S02]  /*9520*/  @!P1 SYNCS.PHASECHK.TRANS64 P1, [R2+URZ+0xb0], R4 ;  /* 0x0000b004020095a7 */ /* 0x000ea400080210ff */
[----:B--2---:R-:W-:Y:S05]  /*9530*/  @!P1 BRA `(.L_x_56) ;  /* 0xfffffffc00f09947 */ /* 0x004fea000383ffff */
[----:B------:R-:W-:Y:S05]  /*9540*/  BRA `(.L_x_172) ;  /* 0xffffff9c00c07947 */ /* 0x000fea000383ffff */
.L_x_59:
[----:B------:R-:W-:-:S07]  /*9550*/  MOV R0, UR4 ;  /* 0x0000000400007c02 */ /* 0x000fce0008000f00 */
.L_x_173:
[----:B-1----:R1:W2:Y:S02]  /*9560*/  SYNCS.PHASECHK.TRANS64.TRYWAIT P0, [R0+URZ+0xc0], R2 ;  /* 0x0000c002000075a7 */ /* 0x0022a400080011ff */
[----:B--2---:R-:W-:Y:S05]  /*9570*/  @!P0 NANOSLEEP.SYNCS 0x989680 ;  /* 0x009896800000895d */ /* 0x004fea0003900000 */
[----:B------:R-:W2:Y:S02]  /*9580*/  @!P0 SYNCS.PHASECHK.TRANS64 P0, [R0+URZ+0xc0], R2 ;  /* 0x0000c002000085a7 */ /* 0x000ea400080010ff */
[----:B--2---:R-:W-:Y:S05]  /*9590*/  @!P0 BRA `(.L_x_173) ;  /* 0xfffffffc00f08947 */ /* 0x004fea000383ffff */
[----:B------:R-:W-:Y:S05]  /*95a0*/  BRA `(.L_x_58) ;  /* 0xffffffa000147947 */ /* 0x000fea000383ffff */
.L_x_68:
[----:B-1----:R-:W-:-:S04]  /*95b0*/  MOV R5, UR5 ;  /* 0x0000000500057c02 */ /* 0x002fc80008000f00 */
[----:B------:R1:W2:Y:S03]  /*95c0*/  SYNCS.PHASECHK.TRANS64.TRYWAIT P0, [R5+URZ+0x8], R6 ;  /* 0x00000806050075a7 */ /* 0x0002a600080011ff */
[----:B--2---:R-:W-:Y:S05]  /*95d0*/  @!P0 NANOSLEEP.SYNCS 0x989680 ;  /* 0x009896800000895d */ /* 0x004fea0003900000 */
[----:B------:R-:W2:Y:S02]  /*95e0*/  @!P0 SYNCS.PHASECHK.TRANS64 P0, [R5+URZ+0x8], R6 ;  /* 0x00000806050085a7 */ /* 0x000ea400080010ff */
[----:B--2---:R-:W-:Y:S05]  /*95f0*/  @!P0 BRA `(.L_x_68) ;  /* 0xfffffffc00ec8947 */ /* 0x004fea000383ffff */
[----:B------:R-:W-:Y:S05]  /*9600*/  BRA `(.L_x_67) ;  /* 0xffffffa000c87947 */ /* 0x000fea000383ffff */
.L_x_70:
[----:B------:R-:W-:Y:S01]  /*9610*/  BSSY B0, `(.L_x_174) ;  /* 0x0000006000007945 */ /* 0x000fe20003800000 */
[----:B------:R-:W-:-:S07]  /*9620*/  MOV R15, 0xffffffff ;  /* 0xffffffff000f7802 */ /* 0x000fce0000000f00 */
[----:B-1---5:R-:W-:Y:S05]  /*9630*/  WARPSYNC.COLLECTIVE R15, `(.L_x_175) ;  /* 0x000000000f0c7348 */ /* 0x022fea0003c00000 */
[----:B------:R-:W-:Y:S02]  /*9640*/  ELECT P6, UR79, PT ;  /* 0x00000000004f782f */ /* 0x000fe400038c0000 */
[----:B------:R-:W-:Y:S01]  /*9650*/  MOV R14, UR79 ;  /* 0x0000004f000e7c02 */ /* 0x000fe20008000f00 */
[----:B-1---5:R-:W-:Y:S10]  /*9660*/  ENDCOLLECTIVE ;  /* 0x000000000000791b */ /* 0x022ff40003800000 */
.L_x_175:
[----:B------:R-:W-:Y:S05]  /*9670*/  BSYNC B0 ;  /* 0x0000000000007941 */ /* 0x000fea0003800000 */
.L_x_174:
[----:B------:R-:W-:Y:S01]  /*9680*/  PLOP3.LUT P0, PT, P6, PT, PT, 0x80, 0x8 ;  /* 0x000000000008781c */ /* 0x000fe2000370f070 */
[----:B------:R-:W-:-:S12]  /*9690*/  BRA `(.L_x_176) ;  /* 0xffffffa000f47947 */ /* 0x000fd8000383ffff */
.L_x_72:
[----:B-1----:R-:W-:-:S04]  /*96a0*/  MOV R0, UR5 ;  /* 0x0000000500007c02 */ /* 0x002fc80008000f00 */
[----:B------:R1:W2:Y:S03]  /*96b0*/  SYNCS.PHASECHK.TRANS64.TRYWAIT P0, [R0+URZ+0x8], R4 ;  /* 0x00000804000075a7 */ /* 0x0002a600080011ff */
[----:B--2---:R-:W-:Y:S05]  /*96c0*/  @!P0 NANOSLEEP.SYNCS 0x989680 ;  /* 0x009896800000895d */ /* 0x004fea0003900000 */
[----:B------:R-:W2:Y:S02]  /*96d0*/  @!P0 SYNCS.PHASECHK.TRANS64 P0, [R0+URZ+0x8], R4 ;  /* 0x00000804000085a7 */ /* 0x000ea400080010ff */
[----:B--2---:R-:W-:Y:S05]  /*96e0*/  @!P0 BRA `(.L_x_72) ;  /* 0xfffffffc00ec8947 */ /* 0x004fea000383ffff */
[----:B------:R-:W-:Y:S05]  /*96f0*/  BRA `(.L_x_71) ;  /* 0xffffffa000f87947 */ /* 0x000fea000383ffff */
.L_x_73:
[----:B-1----:R1:W2:Y:S02]  /*9700*/  SYNCS.PHASECHK.TRANS64.TRYWAIT P0, [R0+URZ+0xb0], R4 ;  /* 0x0000b004000075a7 */ /* 0x0022a400080011ff */
[----:B--2---:R-:W-:Y:S05]  /*9710*/  @!P0 NANOSLEEP.SYNCS 0x989680 ;  /* 0x009896800000895d */ /* 0x004fea0003900000 */
[----:B------:R-:W2:Y:S02]  /*9720*/  @!P0 SYNCS.PHASECHK.TRANS64 P0, [R0+URZ+0xb0], R4 ;  /* 0x0000b004000085a7 */ /* 0x000ea400080010ff */
[----:B--2---:R-:W-:Y:S05]  /*9730*/  @!P0 BRA `(.L_x_73) ;  /* 0xfffffffc00f08947 */ /* 0x004fea000383ffff */
[----:B------:R-:W-:Y:S05]  /*9740*/  BRA `(.L_x_177) ;  /* 0xffffffa800047947 */ /* 0x000fea000383ffff */
.L_x_75:
[----:B------:R-:W-:-:S07]  /*9750*/  MOV R0, UR46 ;  /* 0x0000002e00007c02 */ /* 0x000fce0008000f00 */
.L_x_178:
[----:B-1----:R1:W2:Y:S02]  /*9760*/  SYNCS.PHASECHK.TRANS64.TRYWAIT P0, [R0+URZ+0xf0], R4 ;  /* 0x0000f004000075a7 */ /* 0x0022a400080011ff */
[----:B--2---:R-:W-:Y:S05]  /*9770*/  @!P0 NANOSLEEP.SYNCS 0x989680 ;  /* 0x009896800000895d */ /* 0x004fea0003900000 */
[----:B------:R-:W2:Y:S02]  /*9780*/  @!P0 SYNCS.PHASECHK.TRANS64 P0, [R0+URZ+0xf0], R4 ;  /* 0x0000f004000085a7 */ /* 0x000ea400080010ff */
[----:B--2---:R-:W-:Y:S05]  /*9790*/  @!P0 BRA `(.L_x_178) ;  /* 0xfffffffc00f08947 */ /* 0x004fea000383ffff */
[----:B------:R-:W-:Y:S05]  /*97a0*/  BRA `(.L_x_179) ;  /* 0xffffffa800507947 */ /* 0x000fea000383ffff */
.L_x_78:
[----:B------:R-:W-:Y:S07]  /*97b0*/  MOV R0, UR7 ;  /* 0x0000000700007c02 */ /* 0x000fee0008000f00 */
.L_x_180:
[----:B-1----:R1:W2:Y:S02]  /*97c0*/  SYNCS.PHASECHK.TRANS64.TRYWAIT P0, [R0+URZ], R4 ;  /* 0x00000004000075a7 */ /* 0x0022a400080011ff */
[----:B--2---:R-:W-:Y:S05]  /*97d0*/  @!P0 NANOSLEEP.SYNCS 0x989680 ;  /* 0x009896800000895d */ /* 0x004fea0003900000 */
[----:B------:R-:W2:Y:S02]  /*97e0*/  @!P0 SYNCS.PHASECHK.TRANS64 P0, [R0+URZ], R4 ;  /* 0x00000004000085a7 */ /* 0x000ea400080010ff */
[----:B--2---:R-:W-:Y:S05]  /*97f0*/  @!P0 BRA `(.L_x_180) ;  /* 0xfffffffc00f08947 */ /* 0x004fea000383ffff */
[----:B------:R-:W-:Y:S05]  /*9800*/  BRA `(.L_x_77) ;  /* 0xffffffa800647947 */ /* 0x000fea000383ffff */
.L_x_82:
[----:B-1----:R-:W-:-:S07]  /*9810*/  MOV R0, UR4 ;  /* 0x0000000400007c02 */ /* 0x002fce0008000f00 */
.L_x_181:
[----:B-1----:R1:W2:Y:S02]  /*9820*/  SYNCS.PHASECHK.TRANS64.TRYWAIT P0, [R0+URZ], R2 ;  /* 0x00000002000075a7 */ /* 0x0022a400080011ff */
[----:B--2---:R-:W-:Y:S05]  /*9830*/  @!P0 NANOSLEEP.SYNCS 0x989680 ;  /* 0x009896800000895d */ /* 0x004fea0003900000 */
[----:B------:R-:W2:Y:S02]  /*9840*/  @!P0 SYNCS.PHASECHK.TRANS64 P0, [R0+URZ], R2 ;  /* 0x00000002000085a7 */ /* 0x000ea400080010ff */
[----:B--2---:R-:W-:Y:S05]  /*9850*/  @!P0 BRA `(.L_x_181) ;  /* 0xfffffffc00f08947 */ /* 0x004fea000383ffff */
[----:B------:R-:W-:Y:S05]  /*9860*/  BRA `(.L_x_182) ;  /* 0xffffffac00a87947 */ /* 0x000fea000383ffff */
.L_x_83:
[----:B------:R-:W-:-:S07]  /*9870*/  MOV R0, UR5 ;  /* 0x0000000500007c02 */ /* 0x000fce0008000f00 */
.L_x_183:
[----:B-1----:R1:W2:Y:S02]  /*9880*/  SYNCS.PHASECHK.TRANS64.TRYWAIT P0, [R0+URZ], R3 ;  /* 0x00000003000075a7 */ /* 0x0022a400080011ff */
[----:B--2---:R-:W-:Y:S05]  /*9890*/  @!P0 NANOSLEEP.SYNCS 0x989680 ;  /* 0x009896800000895d */ /* 0x004fea0003900000 */
[----:B------:R-:W2:Y:S02]  /*98a0*/  @!P0 SYNCS.PHASECHK.TRANS64 P0, [R0+URZ], R3 ;  /* 0x00000003000085a7 */ /* 0x000ea400080010ff */
[----:B--2---:R-:W-:Y:S05]  /*98b0*/  @!P0 BRA `(.L_x_183) ;  /* 0xfffffffc00f08947 */ /* 0x004fea000383ffff */
[----:B------:R-:W-:Y:S05]  /*98c0*/  BRA `(.L_x_184) ;  /* 0xffffffac00b47947 */ /* 0x000fea000383ffff */
.L_x_84:
[----:B------:R-:W-:-:S07]  /*98d0*/  MOV R0, UR5 ;  /* 0x0000000500007c02 */ /* 0x000fce0008000f00 */
.L_x_185:
[----:B-1----:R1:W2:Y:S02]  /*98e0*/  SYNCS.PHASECHK.TRANS64.TRYWAIT P0, [R0+URZ], R3 ;  /* 0x00000003000075a7 */ /* 0x0022a400080011ff */
[----:B--2---:R-:W-:Y:S05]  /*98f0*/  @!P0 NANOSLEEP.SYNCS 0x989680 ;  /* 0x009896800000895d */ /* 0x004fea0003900000 */
[----:B------:R-:W2:Y:S02]  /*9900*/  @!P0 SYNCS.PHASECHK.TRANS64 P0, [R0+URZ], R3 ;  /* 0x00000003000085a7 */ /* 0x000ea400080010ff */
[----:B--2---:R-:W-:Y:S05]  /*9910*/  @!P0 BRA `(.L_x_185) ;  /* 0xfffffffc00f08947 */ /* 0x004fea000383ffff */
[----:B------:R-:W-:Y:S05]  /*9920*/  BRA `(.L_x_186) ;  /* 0xffffffac00c07947 */ /* 0x000fea000383ffff */
.L_x_87:
[----:B------:R-:W-:-:S07]  /*9930*/  MOV R0, UR41 ;  /* 0x0000002900007c02 */ /* 0x000fce0008000f00 */
.L_x_187:
[----:B-1----:R1:W2:Y:S02]  /*9940*/  SYNCS.PHASECHK.TRANS64.TRYWAIT P1, [R0+URZ+0x130], R2 ;  /* 0x00013002000075a7 */ /* 0x0022a400080211ff */
[----:B--2---:R-:W-:Y:S05]  /*9950*/  @!P1 NANOSLEEP.SYNCS 0x989680 ;  /* 0x009896800000995d */ /* 0x004fea0003900000 */
[----:B------:R-:W2:Y:S02]  /*9960*/  @!P1 SYNCS.PHASECHK.TRANS64 P1, [R0+URZ+0x130], R2 ;  /* 0x00013002000095a7 */ /* 0x000ea400080210ff */
[----:B--2---:R-:W-:Y:S05]  /*9970*/  @!P1 BRA `(.L_x_187) ;  /* 0xfffffffc00f09947 */ /* 0x004fea000383ffff */
[----:B------:R-:W-:Y:S05]  /*9980*/  BRA `(.L_x_188) ;  /* 0xffffffb0000c7947 */ /* 0x000fea000383ffff */
.L_x_92:
[----:B--2---:R2:W3:Y:S02]  /*9990*/  SYNCS.PHASECHK.TRANS64.TRYWAIT P0, [R12+URZ+0xb0], R0 ;  /* 0x0000b0000c0075a7 */ /* 0x0044e400080011ff */
[----:B---3--:R-:W-:Y:S05]  /*99a0*/  @!P0 NANOSLEEP.SYNCS 0x989680 ;  /* 0x009896800000895d */ /* 0x008fea0003900000 */
[----:B------:R-:W3:Y:S02]  /*99b0*/  @!P0 SYNCS.PHASECHK.TRANS64 P0, [R12+URZ+0xb0], R0 ;  /* 0x0000b0000c0085a7 */ /* 0x000ee400080010ff */
[----:B---3--:R-:W-:Y:S05]  /*99c0*/  @!P0 BRA `(.L_x_92) ;  /* 0xfffffffc00f08947 */ /* 0x008fea000383ffff */
[----:B------:R-:W-:Y:S05]  /*99d0*/  BRA `(.L_x_189) ;  /* 0xffffffb400347947 */ /* 0x000fea000383ffff */
.L_x_95:
[----:B-1----:R-:W-:Y:S07]  /*99e0*/  MOV R0, UR21 ;  /* 0x0000001500007c02 */ /* 0x002fee0008000f00 */
.L_x_190:
[----:B-1----:R1:W2:Y:S02]  /*99f0*/  SYNCS.PHASECHK.TRANS64.TRYWAIT P2, [R0+URZ+0xa8], R6 ;  /* 0x0000a806000075a7 */ /* 0x0022a400080411ff */
[----:B--2---:R-:W-:Y:S05]  /*9a00*/  @!P2 NANOSLEEP.SYNCS 0x989680 ;  /* 0x009896800000a95d */ /* 0x004fea0003900000 */
[----:B------:R-:W2:Y:S02]  /*9a10*/  @!P2 SYNCS.PHASECHK.TRANS64 P2, [R0+URZ+0xa8], R6 ;  /* 0x0000a8060000a5a7 */ /* 0x000ea400080410ff */
[----:B--2---:R-:W-:Y:S05]  /*9a20*/  @!P2 BRA `(.L_x_190) ;  /* 0xfffffffc00f0a947 */ /* 0x004fea000383ffff */
[----:B------:R-:W-:Y:S05]  /*9a30*/  BRA `(.L_x_94) ;  /* 0xffffffb8009c7947 */ /* 0x000fea000383ffff */
.L_x_98:
[----:B------:R-:W-:Y:S07]  /*9a40*/  MOV R0, UR21 ;  /* 0x0000001500007c02 */ /* 0x000fee0008000f00 */
.L_x_191:
[----:B-1----:R1:W2:Y:S02]  /*9a50*/  SYNCS.PHASECHK.TRANS64.TRYWAIT P0, [R0+URZ+0x80], R9 ;  /* 0x00008009000075a7 */ /* 0x0022a400080011ff */
[----:B--2---:R-:W-:Y:S05]  /*9a60*/  @!P0 NANOSLEEP.SYNCS 0x989680 ;  /* 0x009896800000895d */ /* 0x004fea0003900000 */
[----:B------:R-:W2:Y:S02]  /*9a70*/  @!P0 SYNCS.PHASECHK.TRANS64 P0, [R0+URZ+0x80], R9 ;  /* 0x00008009000085a7 */ /* 0x000ea400080010ff */
[----:B--2---:R-:W-:Y:S05]  /*9a80*/  @!P0 BRA `(.L_x_191) ;  /* 0xfffffffc00f08947 */ /* 0x004fea000383ffff */
[----:B------:R-:W-:Y:S05]  /*9a90*/  BRA `(.L_x_192) ;  /* 0xffffffb800f87947 */ /* 0x000fea000383ffff */
.L_x_99:
[----:B------:R-:W-:Y:S07]  /*9aa0*/  MOV R0, UR21 ;  /* 0x0000001500007c02 */ /* 0x000fee0008000f00 */
.L_x_193:
[----:B-1----:R1:W2:Y:S02]  /*9ab0*/  SYNCS.PHASECHK.TRANS64.TRYWAIT P0, [R0+URZ+0x88], R9 ;  /* 0x00008809000075a7 */ /* 0x0022a400080011ff */
[----:B--2---:R-:W-:Y:S05]  /*9ac0*/  @!P0 NANOSLEEP.SYNCS 0x989680 ;  /* 0x009896800000895d */ /* 0x004fea0003900000 */
[----:B------:R-:W2:Y:S02]  /*9ad0*/  @!P0 SYNCS.PHASECHK.TRANS64 P0, [R0+URZ+0x88], R9 ;  /* 0x00008809000085a7 */ /* 0x000ea400080010ff */
[----:B--2---:R-:W-:Y:S05]  /*9ae0*/  @!P0 BRA `(.L_x_193) ;  /* 0xfffffffc00f08947 */ /* 0x004fea000383ffff */
[----:B------:R-:W-:Y:S05]  /*9af0*/  BRA `(.L_x_194) ;  /* 0xffffffbc00547947 */ /* 0x000fea000383ffff */
.L_x_100:
[----:B------:R-:W-:Y:S07]  /*9b00*/  MOV R0, UR21 ;  /* 0x0000001500007c02 */ /* 0x000fee0008000f00 */
.L_x_195:
[----:B-1----:R1:W2:Y:S02]  /*9b10*/  SYNCS.PHASECHK.TRANS64.TRYWAIT P0, [R0+URZ+0x90], R9 ;  /* 0x00009009000075a7 */ /* 0x0022a400080011ff */
[----:B--2---:R-:W-:Y:S05]  /*9b20*/  @!P0 NANOSLEEP.SYNCS 0x989680 ;  /* 0x009896800000895d */ /* 0x004fea0003900000 */
[----:B------:R-:W2:Y:S02]  /*9b30*/  @!P0 SYNCS.PHASECHK.TRANS64 P0, [R0+URZ+0x90], R9 ;  /* 0x00009009000085a7 */ /* 0x000ea400080010ff */
[----:B--2---:R-:W-:Y:S05]  /*9b40*/  @!P0 BRA `(.L_x_195) ;  /* 0xfffffffc00f08947 */ /* 0x004fea000383ffff */
[----:B------:R-:W-:Y:S05]  /*9b50*/  BRA `(.L_x_196) ;  /* 0xffffffbc00b07947 */ /* 0x000fea000383ffff */
.L_x_101:
[----:B------:R-:W-:Y:S07]  /*9b60*/  MOV R0, UR21 ;  /* 0x0000001500007c02 */ /* 0x000fee0008000f00 */
.L_x_197:
[----:B-1----:R1:W2:Y:S02]  /*9b70*/  SYNCS.PHASECHK.TRANS64.TRYWAIT P0, [R0+URZ+0x98], R9 ;  /* 0x00009809000075a7 */ /* 0x0022a400080011ff */
[----:B--2---:R-:W-:Y:S05]  /*9b80*/  @!P0 NANOSLEEP.SYNCS 0x989680 ;  /* 0x009896800000895d */ /* 0x004fea0003900000 */
[----:B------:R-:W2:Y:S02]  /*9b90*/  @!P0 SYNCS.PHASECHK.TRANS64 P0, [R0+URZ+0x98], R9 ;  /* 0x00009809000085a7 */ /* 0x000ea400080010ff */
[----:B--2---:R-:W-:Y:S05]  /*9ba0*/  @!P0 BRA `(.L_x_197) ;  /* 0xfffffffc00f08947 */ /* 0x004fea000383ffff */
[----:B------:R-:W-:Y:S05]  /*9bb0*/  BRA `(.L_x_198) ;  /* 0xffffffc0000c7947 */ /* 0x000fea000383ffff */
.L_x_103:
[----:B------:R-:W-:-:S07]  /*9bc0*/  MOV R0, UR21 ;  /* 0x0000001500007c02 */ /* 0x000fce0008000f00 */
.L_x_199:
[----:B-1----:R1:W3:Y:S02]  /*9bd0*/  SYNCS.PHASECHK.TRANS64.TRYWAIT P0, [R0+URZ+0x80], R2 ;  /* 0x00008002000075a7 */ /* 0x0022e400080011ff */
[----:B---3--:R-:W-:Y:S05]  /*9be0*/  @!P0 NANOSLEEP.SYNCS 0x989680 ;  /* 0x009896800000895d */ /* 0x008fea0003900000 */
[----:B------:R-:W3:Y:S02]  /*9bf0*/  @!P0 SYNCS.PHASECHK.TRANS64 P0, [R0+URZ+0x80], R2 ;  /* 0x00008002000085a7 */ /* 0x000ee400080010ff */
[----:B---3--:R-:W-:Y:S05]  /*9c00*/  @!P0 BRA `(.L_x_199) ;  /* 0xfffffffc00f08947 */ /* 0x008fea000383ffff */
[----:B------:R-:W-:Y:S05]  /*9c10*/  BRA `(.L_x_200) ;  /* 0xffffffc000987947 */ /* 0x000fea000383ffff */
.L_x_104:
[----:B-1----:R-:W-:-:S07]  /*9c20*/  MOV R0, UR21 ;  /* 0x0000001500007c02 */ /* 0x002fce0008000f00 */
.L_x_201:
[----:B-1----:R1:W3:Y:S02]  /*9c30*/  SYNCS.PHASECHK.TRANS64.TRYWAIT P0, [R0+URZ+0x88], R2 ;  /* 0x00008802000075a7 */ /* 0x0022e400080011ff */
[----:B---3--:R-:W-:Y:S05]  /*9c40*/  @!P0 NANOSLEEP.SYNCS 0x989680 ;  /* 0x009896800000895d */ /* 0x008fea0003900000 */
[----:B------:R-:W3:Y:S02]  /*9c50*/  @!P0 SYNCS.PHASECHK.TRANS64 P0, [R0+URZ+0x88], R2 ;  /* 0x00008802000085a7 */ /* 0x000ee400080010ff */
[----:B---3--:R-:W-:Y:S05]  /*9c60*/  @!P0 BRA `(.L_x_201) ;  /* 0xfffffffc00f08947 */ /* 0x008fea000383ffff */
[----:B------:R-:W-:Y:S05]  /*9c70*/  BRA `(.L_x_202) ;  /* 0xffffffc000887947 */ /* 0x000fea000383ffff */
.L_x_105:
[----:B-1----:R-:W-:-:S07]  /*9c80*/  MOV R0, UR21 ;  /* 0x0000001500007c02 */ /* 0x002fce0008000f00 */
.L_x_203:
[----:B-1----:R1:W3:Y:S02]  /*9c90*/  SYNCS.PHASECHK.TRANS64.TRYWAIT P0, [R0+URZ+0x90], R2 ;  /* 0x00009002000075a7 */ /* 0x0022e400080011ff */
[----:B---3--:R-:W-:Y:S05]  /*9ca0*/  @!P0 NANOSLEEP.SYNCS 0x989680 ;  /* 0x009896800000895d */ /* 0x008fea0003900000 */
[----:B------:R-:W3:Y:S02]  /*9cb0*/  @!P0 SYNCS.PHASECHK.TRANS64 P0, [R0+URZ+0x90], R2 ;  /* 0x00009002000085a7 */ /* 0x000ee400080010ff */
[----:B---3--:R-:W-:Y:S05]  /*9cc0*/  @!P0 BRA `(.L_x_203) ;  /* 0xfffffffc00f08947 */ /* 0x008fea000383ffff */
[----:B------:R-:W-:Y:S05]  /*9cd0*/  BRA `(.L_x_204) ;  /* 0xffffffc000787947 */ /* 0x000fea000383ffff */
.L_x_107:
[----:B--2---:R2:W4:Y:S02]  /*9ce0*/  SYNCS.PHASECHK.TRANS64.TRYWAIT P0, [R3+URZ+0xb0], R0 ;  /* 0x0000b000030075a7 */ /* 0x00452400080011ff */
[----:B----4-:R-:W-:Y:S05]  /*9cf0*/  @!P0 NANOSLEEP.SYNCS 0x989680 ;  /* 0x009896800000895d */ /* 0x010fea0003900000 */
[----:B------:R-:W4:Y:S02]  /*9d00*/  @!P0 SYNCS.PHASECHK.TRANS64 P0, [R3+URZ+0xb0], R0 ;  /* 0x0000b000030085a7 */ /* 0x000f2400080010ff */
[----:B----4-:R-:W-:Y:S05]  /*9d10*/  @!P0 BRA `(.L_x_107) ;  /* 0xfffffffc00f08947 */ /* 0x010fea000383ffff */
[----:B------:R-:W-:Y:S05]  /*9d20*/  BRA `(.L_x_205) ;  /* 0xffffffc400487947 */ /* 0x000fea000383ffff */
.L_x_118:
[----:B-1----:R-:W-:Y:S04]  /*9d30*/  MOV R2, UR43 ;  /* 0x0000002b00027c02 */ /* 0x002fe80008000f00 */
[----:B------:R1:W2:Y:S03]  /*9d40*/  SYNCS.PHASECHK.TRANS64.TRYWAIT P0, [R2+URZ+0x60], R3 ;  /* 0x00006003020075a7 */ /* 0x0002a600080011ff */
[----:B--2---:R-:W-:Y:S05]  /*9d50*/  @!P0 NANOSLEEP.SYNCS 0x989680 ;  /* 0x009896800000895d */ /* 0x004fea0003900000 */
[----:B------:R-:W2:Y:S02]  /*9d60*/  @!P0 SYNCS.PHASECHK.TRANS64 P0, [R2+URZ+0x60], R3 ;  /* 0x00006003020085a7 */ /* 0x000ea400080010ff */
[----:B--2---:R-:W-:Y:S05]  /*9d70*/  @!P0 BRA `(.L_x_118) ;  /* 0xfffffffc00ec8947 */ /* 0x004fea000383ffff */
[----:B------:R-:W-:Y:S05]  /*9d80*/  BRA `(.L_x_117) ;  /* 0xffffffd0009c7947 */ /* 0x000fea000383ffff */
.L_x_120:
[----:B-1----:R1:W3:Y:S02]  /*9d90*/  SYNCS.PHASECHK.TRANS64.TRYWAIT P1, [R71+URZ+0xd0], R0 ;  /* 0x0000d000470075a7 */ /* 0x0022e400080211ff */
[----:B---3--:R-:W-:Y:S05]  /*9da0*/  @!P1 NANOSLEEP.SYNCS 0x989680 ;  /* 0x009896800000995d */ /* 0x008fea0003900000 */
[----:B------:R-:W3:Y:S02]  /*9db0*/  @!P1 SYNCS.PHASECHK.TRANS64 P1, [R71+URZ+0xd0], R0 ;  /* 0x0000d000470095a7 */ /* 0x000ee400080210ff */
[----:B---3--:R-:W-:Y:S05]  /*9dc0*/  @!P1 BRA `(.L_x_120) ;  /* 0xfffffffc00f09947 */ /* 0x008fea000383ffff */
[----:B------:R-:W-:Y:S05]  /*9dd0*/  BRA `(.L_x_119) ;  /* 0xffffffd000c47947 */ /* 0x000fea000383ffff */
.L_x_129:
[----:B-1----:R1:W3:Y:S02]  /*9de0*/  SYNCS.PHASECHK.TRANS64.TRYWAIT P0, [R2+URZ+0x60], R0 ;  /* 0x00006000020075a7 */ /* 0x0022e400080011ff */
[----:B---3--:R-:W-:Y:S05]  /*9df0*/  @!P0 NANOSLEEP.SYNCS 0x989680 ;  /* 0x009896800000895d */ /* 0x008fea0003900000 */
[----:B------:R-:W3:Y:S02]  /*9e00*/  @!P0 SYNCS.PHASECHK.TRANS64 P0, [R2+URZ+0x60], R0 ;  /* 0x00006000020085a7 */ /* 0x000ee400080010ff */
[----:B---3--:R-:W-:Y:S05]  /*9e10*/  @!P0 BRA `(.L_x_129) ;  /* 0xfffffffc00f08947 */ /* 0x008fea000383ffff */
[----:B------:R-:W-:Y:S05]  /*9e20*/  BRA `(.L_x_128) ;  /* 0xffffffd800747947 */ /* 0x000fea000383ffff */
.L_x_137:
[----:B-1----:R1:W3:Y:S02]  /*9e30*/  SYNCS.PHASECHK.TRANS64.TRYWAIT P0, [R0+URZ+0x60], R6 ;  /* 0x00006006000075a7 */ /* 0x0022e400080011ff */
[----:B---3--:R-:W-:Y:S05]  /*9e40*/  @!P0 NANOSLEEP.SYNCS 0x989680 ;  /* 0x009896800000895d */ /* 0x008fea0003900000 */
[----:B------:R-:W3:Y:S02]  /*9e50*/  @!P0 SYNCS.PHASECHK.TRANS64 P0, [R0+URZ+0x60], R6 ;  /* 0x00006006000085a7 */ /* 0x000ee400080010ff */
[----:B---3--:R-:W-:Y:S05]  /*9e60*/  @!P0 BRA `(.L_x_137) ;  /* 0xfffffffc00f08947 */ /* 0x008fea000383ffff */
[----:B------:R-:W-:Y:S05]  /*9e70*/  BRA `(.L_x_136) ;  /* 0xffffffe0004c7947 */ /* 0x000fea000383ffff */
.L_x_145:
[----:B-1----:R1:W3:Y:S02]  /*9e80*/  SYNCS.PHASECHK.TRANS64.TRYWAIT P0, [R0+URZ+0x60], R5 ;  /* 0x00006005000075a7 */ /* 0x0022e400080011ff */
[----:B---3--:R-:W-:Y:S05]  /*9e90*/  @!P0 NANOSLEEP.SYNCS 0x989680 ;  /* 0x009896800000895d */ /* 0x008fea0003900000 */
[----:B------:R-:W3:Y:S02]  /*9ea0*/  @!P0 SYNCS.PHASECHK.TRANS64 P0, [R0+URZ+0x60], R5 ;  /* 0x00006005000085a7 */ /* 0x000ee400080010ff */
[----:B---3--:R-:W-:Y:S05]  /*9eb0*/  @!P0 BRA `(.L_x_145) ;  /* 0xfffffffc00f08947 */ /* 0x008fea000383ffff */
[----:B------:R-:W-:Y:S05]  /*9ec0*/  BRA `(.L_x_144) ;  /* 0xffffffe800247947 */ /* 0x000fea000383ffff */
        .weak           $__internal_0_$__cuda_sm10x_tcgen05_guardrail_trap_col_being_dealloced_not_returned_by_alloc
        .type           $__internal_0_$__cuda_sm10x_tcgen05_guardrail_trap_col_being_dealloced_not_returned_by_alloc,@function
        .size           $__internal_0_$__cuda_sm10x_tcgen05_guardrail_trap_col_being_dealloced_not_returned_by_alloc,($__internal_1_$__cuda_sm10x_tcgen05_guardrail_trap_phase_invalid_during_alloc - $__internal_0_$__cuda_sm10x_tcgen05_guardrail_trap_col_being_dealloced_not_returned_by_alloc)
$__internal_0_$__cuda_sm10x_tcgen05_guardrail_trap_col_being_dealloced_not_returned_by_alloc:
[----:B------:R-:W-:Y:S05]  /*9ed0*/  BPT.TRAP 0x1 ;  /* 0x000000040000795c */ /* 0x000fea0000300000 */
[----:B------:R-:W-:-:S04]  /*9ee0*/  HFMA2 R3, -RZ, RZ, 0, 0 ;  /* 0x00000000ff037431 */ /* 0x000fc800000001ff */
[----:B------:R-:W-:Y:S05]  /*9ef0*/  RET.REL.NODEC R2 `(_ZN7cutlass13device_kernelINS_4gemm6kernel13GemmUniversalIN4cute5tupleIJiiiiEEENS1_10collective13CollectiveMmaINS1_35MainloopSm100TmaUmmaWarpSpecializedILi6ELi2ELi4ENS5_IJNS4_1CILi4EEESB_NSA_ILi1EEEEEEEENS5_IJNSA_ILi128EEESF_NSA_ILi64EEEEEEfNS5_IJlSC_lEEEfSI_NS4_8TiledMMAINS4_8MMA_AtomIJNS4_23SM100_MMA_TF32_2x1SM_SSINS_10tfloat32_tESM_fLi128ELi128ELNS4_4UMMA5MajorE0ELSO_0ELNSN_7ScaleInE0ELSP_0EEEEEENS4_6LayoutINS5_IJSC_SC_SC_EEENS5_IJNSA_ILi0EEESU_SU_EEEEENS5_IJNS4_10UnderscoreESX_SX_EEEEENS4_28SM100_TMA_2SM_LOAD_MULTICASTENS4_14ComposedLayoutINS4_7SwizzleILi3ELi4ELi3EEENS4_18smem_ptr_flag_bitsILi32EEENSS_INS5_IJNSA_ILi8EEENSA_ILi32EEEEEENS5_IJS17_SC_EEEEEEEvNS4_8identityES10_S1B_vS1C_EENS_8epilogue10collective18CollectiveEpilogueINS1E_23Sm100TmaWarpSpecializedILi4ELi2ELi16ELb1ELb0EEEJNS5_IJSG_SF_SG_EEENS5_IJNSS_ISG_SC_EENSS_INS5_IJNSA_ILi16EEENSA_ILi2EEEEEENS5_IJSC_SG_EEEEEEEEfSI_fSI_NS1E_6fusion15FusionCallbacksIS1I_NS1R_17LinearCombinationIffffLNS_15FloatRoundStyleE2EEES1J_S1Q_JEEENS4_5SM1004TMEM4LOAD26SM100_TMEM_LOAD_32dp32b16xENS4_13SM90_TMA_LOADENS11_INS12_ILi2ELi4ELi3EEES15_NSS_INS5_IJS16_S1L_EEENS5_IJS1L_SC_EEEEEEENS4_39AutoVectorizingCopyWithAssumedAlignmentILi128EEENS4_14SM90_TMA_STOREES26_S28_S28_EEEvvEEEEvNT_6ParamsE) ;  /* 0xffffff6002407950 */ /* 0x000fea0003c3ffff */
        .weak           $__internal_1_$__cuda_sm10x_tcgen05_guardrail_trap_phase_invalid_during_alloc
        .type           $__internal_1_$__cuda_sm10x_tcgen05_guardrail_trap_phase_invalid_during_alloc,@function
        .size           $__internal_1_$__cuda_sm10x_tcgen05_guardrail_trap_phase_invalid_during_alloc,($__internal_2_$__cuda_sm10x_tcgen05_guardrail_trap_unallocated_columns_being_dealloced - $__internal_1_$__cuda_sm10x_tcgen05_guardrail_trap_phase_invalid_during_alloc)
$__internal_1_$__cuda_sm10x_tcgen05_guardrail_trap_phase_invalid_during_alloc:
[----:B------:R-:W-:Y:S05]  /*9f00*/  BPT.TRAP 0x1 ;  /* 0x000000040000795c */ /* 0x000fea0000300000 */
[----:B------:R-:W-:-:S04]  /*9f10*/  MOV R5, 0x0 ;  /* 0x0000000000057802 */ /* 0x000fc80000000f00 */
[----:B------:R-:W-:Y:S05]  /*9f20*/  RET.REL.NODEC R4 `(_ZN7cutlass13device_kernelINS_4gemm6kernel13GemmUniversalIN4cute5tupleIJiiiiEEENS1_10collective13CollectiveMmaINS1_35MainloopSm100TmaUmmaWarpSpecializedILi6ELi2ELi4ENS5_IJNS4_1CILi4EEESB_NSA_ILi1EEEEEEEENS5_IJNSA_ILi128EEESF_NSA_ILi64EEEEEEfNS5_IJlSC_lEEEfSI_NS4_8TiledMMAINS4_8MMA_AtomIJNS4_23SM100_MMA_TF32_2x1SM_SSINS_10tfloat32_tESM_fLi128ELi128ELNS4_4UMMA5MajorE0ELSO_0ELNSN_7ScaleInE0ELSP_0EEEEEENS4_6LayoutINS5_IJSC_SC_SC_EEENS5_IJNSA_ILi0EEESU_SU_EEEEENS5_IJNS4_10UnderscoreESX_SX_EEEEENS4_28SM100_TMA_2SM_LOAD_MULTICASTENS4_14ComposedLayoutINS4_7SwizzleILi3ELi4ELi3EEENS4_18smem_ptr_flag_bitsILi32EEENSS_INS5_IJNSA_ILi8EEENSA_ILi32EEEEEENS5_IJS17_SC_EEEEEEEvNS4_8identityES10_S1B_vS1C_EENS_8epilogue10collective18CollectiveEpilogueINS1E_23Sm100TmaWarpSpecializedILi4ELi2ELi16ELb1ELb0EEEJNS5_IJSG_SF_SG_EEENS5_IJNSS_ISG_SC_EENSS_INS5_IJNSA_ILi16EEENSA_ILi2EEEEEENS5_IJSC_SG_EEEEEEEEfSI_fSI_NS1E_6fusion15FusionCallbacksIS1I_NS1R_17LinearCombinationIffffLNS_15FloatRoundStyleE2EEES1J_S1Q_JEEENS4_5SM1004TMEM4LOAD26SM100_TMEM_LOAD_32dp32b16xENS4_13SM90_TMA_LOADENS11_INS12_ILi2ELi4ELi3EEES15_NSS_INS5_IJS16_S1L_EEENS5_IJS1L_SC_EEEEEEENS4_39AutoVectorizingCopyWithAssumedAlignmentILi128EEENS4_14SM90_TMA_STOREES26_S28_S28_EEEvvEEEEvNT_6ParamsE) ;  /* 0xffffff6004347950 */ /* 0x000fea0003c3ffff */
        .weak           $__internal_2_$__cuda_sm10x_tcgen05_guardrail_trap_unallocated_columns_being_dealloced
        .type           $__internal_2_$__cuda_sm10x_tcgen05_guardrail_trap_unallocated_columns_being_dealloced,@function
        .size           $__internal_2_$__cuda_sm10x_tcgen05_guardrail_trap_unallocated_columns_being_dealloced,(.L_x_207 - $__internal_2_$__cuda_sm10x_tcgen05_guardrail_trap_unallocated_columns_being_dealloced)
$__internal_2_$__cuda_sm10x_tcgen05_guardrail_trap_unallocated_columns_being_dealloced:
[----:B------:R-:W-:Y:S05]  /*9f30*/  BPT.TRAP 0x1 ;  /* 0x000000040000795c */ /* 0x000fea0000300000 */
[----:B------:R-:W-:-:S04]  /*9f40*/  HFMA2 R3, -RZ, RZ, 0, 0 ;  /* 0x00000000ff037431 */ /* 0x000fc800000001ff */
[----:B------:R-:W-:Y:S05]  /*9f50*/  RET.REL.NODEC R2 `(_ZN7cutlass13device_kernelINS_4gemm6kernel13GemmUniversalIN4cute5tupleIJiiiiEEENS1_10collective13CollectiveMmaINS1_35MainloopSm100TmaUmmaWarpSpecializedILi6ELi2ELi4ENS5_IJNS4_1CILi4EEESB_NSA_ILi1EEEEEEEENS5_IJNSA_ILi128EEESF_NSA_ILi64EEEEEEfNS5_IJlSC_lEEEfSI_NS4_8TiledMMAINS4_8MMA_AtomIJNS4_23SM100_MMA_TF32_2x1SM_SSINS_10tfloat32_tESM_fLi128ELi128ELNS4_4UMMA5MajorE0ELSO_0ELNSN_7ScaleInE0ELSP_0EEEEEENS4_6LayoutINS5_IJSC_SC_SC_EEENS5_IJNSA_ILi0EEESU_SU_EEEEENS5_IJNS4_10UnderscoreESX_SX_EEEEENS4_28SM100_TMA_2SM_LOAD_MULTICASTENS4_14ComposedLayoutINS4_7SwizzleILi3ELi4ELi3EEENS4_18smem_ptr_flag_bitsILi32EEENSS_INS5_IJNSA_ILi8EEENSA_ILi32EEEEEENS5_IJS17_SC_EEEEEEEvNS4_8identityES10_S1B_vS1C_EENS_8epilogue10collective18CollectiveEpilogueINS1E_23Sm100TmaWarpSpecializedILi4ELi2ELi16ELb1ELb0EEEJNS5_IJSG_SF_SG_EEENS5_IJNSS_ISG_SC_EENSS_INS5_IJNSA_ILi16EEENSA_ILi2EEEEEENS5_IJSC_SG_EEEEEEEEfSI_fSI_NS1E_6fusion15FusionCallbacksIS1I_NS1R_17LinearCombinationIffffLNS_15FloatRoundStyleE2EEES1J_S1Q_JEEENS4_5SM1004TMEM4LOAD26SM100_TMEM_LOAD_32dp32b16xENS4_13SM90_TMA_LOADENS11_INS12_ILi2ELi4ELi3EEES15_NSS_INS5_IJS16_S1L_EEENS5_IJS1L_SC_EEEEEEENS4_39AutoVectorizingCopyWithAssumedAlignmentILi128EEENS4_14SM90_TMA_STOREES26_S28_S28_EEEvvEEEEvNT_6ParamsE) ;  /* 0xffffff6002287950 */ /* 0x000fea0003c3ffff */
.L_x_206:
[----:B------:R-:W-:-:S00]  /*9f60*/  BRA `(.L_x_206) ;  /* 0xfffffffc00fc7947 */ /* 0x000fc0000383ffff */
[----:B------:R-:W-:-:S00]  /*9f70*/  NOP ;  /* 0x0000000000007918 */ /* 0x000fc00000000000 */
        /* <DEDUP_REMOVED lines=8> */
.L_x_207:


//--------------------- .nv.global.init           --------------------------
	.section	.nv.global.init,"aw",@progbits
.nv.global.init:
	.type		$str$27,@object
	.size		$str$27,($str$28 - $str$27)
$str$27:
        /*0000*/ 	.byte	0x28, 0x61, 0x64, 0x64, 0x72, 0x65, 0x73, 0x73, 0x20, 0x26, 0x20, 0x6d, 0x61, 0x73, 0x6b, 0x29
        /*0010*/ 	.byte	0x20, 0x3d, 0x3d, 0x20, 0x30, 0x00
	.type		$str$28,@object
	.size		$str$28,($str$26 - $str$28)
$str$28:
        /*0016*/ 	.byte	0x2f, 0x74, 0x6d, 0x70, 0x2f, 0x63, 0x75, 0x74, 0x6c, 0x61, 0x73, 0x73, 0x5f, 0x73, 0x77, 0x65
        /*0026*/ 	.byte	0x65, 0x70, 0x5f, 0x73, 0x72, 0x63, 0x2f, 0x69, 0x6e, 0x63, 0x6c, 0x75, 0x64, 0x65, 0x2f, 0x63
        /*0036*/ 	.byte	0x75, 0x74, 0x65, 0x2f, 0x70, 0x6f, 0x69, 0x6e, 0x74, 0x65, 0x72, 0x5f, 0x66, 0x6c, 0x61, 0x67
        /*0046*/ 	.byte	0x67, 0x65, 0x64, 0x2e, 0x68, 0x70, 0x70, 0x00
	.type		$str$26,@object
	.size		$str$26,($str$25 - $str$26)
$str$26:
        /*004e*/ 	.byte	0x2f, 0x74, 0x6d, 0x70, 0x2f, 0x63, 0x75, 0x74, 0x6c, 0x61, 0x73, 0x73, 0x5f, 0x73, 0x77, 0x65
        /*005e*/ 	.byte	0x65, 0x70, 0x5f, 0x73, 0x72, 0x63, 0x2f, 0x69, 0x6e, 0x63, 0x6c, 0x75, 0x64, 0x65, 0x2f, 0x63
        /*006e*/ 	.byte	0x75, 0x74, 0x65, 0x2f, 0x61, 0x74, 0x6f, 0x6d, 0x2f, 0x63, 0x6f, 0x70, 0x79, 0x5f, 0x74, 0x72
        /*007e*/ 	.byte	0x61, 0x69, 0x74, 0x73, 0x5f, 0x73, 0x6d, 0x31, 0x30, 0x30, 0x2e, 0x68, 0x70, 0x70, 0x00
	.type		$str$25,@object
	.size		$str$25,(__unnamed_1 - $str$25)
$str$25:
        /*008d*/ 	.byte	0x28, 0x28, 0x75, 0x69, 0x6e, 0x74, 0x33, 0x32, 0x5f, 0x74, 0x28, 0x74, 0x68, 0x72, 0x65, 0x61
        /*009d*/ 	.byte	0x64, 0x49, 0x64, 0x78, 0x2e, 0x78, 0x29, 0x20, 0x2f, 0x20, 0x33, 0x32, 0x29, 0x20, 0x25, 0x20
        /*00ad*/ 	.byte	0x34, 0x29, 0x20, 0x3d, 0x3d, 0x20, 0x28, 0x28, 0x28, 0x74, 0x6d, 0x65, 0x6d, 0x5f, 0x61, 0x64
        /*00bd*/ 	.byte	0x64, 0x72, 0x20, 0x3e, 0x3e, 0x20, 0x31, 0x36, 0x29, 0x20, 0x2f, 0x20, 0x33, 0x32, 0x29, 0x20
        /*00cd*/ 	.byte	0x25, 0x20, 0x34, 0x29, 0x00
	.type		__unnamed_1,@object
	.size		__unnamed_1,(__unnamed_2 - __unnamed_1)
__unnamed_1:
        /*00d2*/ 	.byte	0x61, 0x75, 0x74, 0x6f, 0x20, 0x63, 0x75, 0x74, 0x65, 0x3a, 0x3a, 0x61, 0x73, 0x5f, 0x70, 0x6f
        /* <DEDUP_REMOVED lines=23> */
        /*0252*/ 	.byte	0x3a, 0x3a, 0x43, 0x3c, 0x32, 0x30, 0x34, 0x38, 0x3e, 0x3e, 0x3e, 0x3e, 0x5d, 0x00
	.type		__unnamed_2,@object
	.size		__unnamed_2,(.L_2 - __unnamed_2)
__unnamed_2:
        /* <DEDUP_REMOVED lines=42> */
        /*0500*/ 	.byte	0x3e, 0x5d, 0x00
.L_2:


//--------------------- .nv.shared._ZN7cutlass13device_kernelINS_4gemm6kernel13GemmUniversalIN4cute5tupleIJiiiiEEENS1_10collective13CollectiveMmaINS1_35MainloopSm100TmaUmmaWarpSpecializedILi6ELi2ELi4ENS5_IJNS4_1CILi4EEESB_NSA_ILi1EEEEEEEENS5_IJNSA_ILi128EEESF_NSA_ILi64EEEEEEfNS5_IJlSC_lEEEfSI_NS4_8TiledMMAINS4_8MMA_AtomIJNS4_23SM100_MMA_TF32_2x1SM_SSINS_10tfloat32_tESM_fLi128ELi128ELNS4_4UMMA5MajorE0ELSO_0ELNSN_7ScaleInE0ELSP_0EEEEEENS4_6LayoutINS5_IJSC_SC_SC_EEENS5_IJNSA_ILi0EEESU_SU_EEEEENS5_IJNS4_10UnderscoreESX_SX_EEEEENS4_28SM100_TMA_2SM_LOAD_MULTICASTENS4_14ComposedLayoutINS4_7SwizzleILi3ELi4ELi3EEENS4_18smem_ptr_flag_bitsILi32EEENSS_INS5_IJNSA_ILi8EEENSA_ILi32EEEEEENS5_IJS17_SC_EEEEEEEvNS4_8identityES10_S1B_vS1C_EENS_8epilogue10collective18CollectiveEpilogueINS1E_23Sm100TmaWarpSpecializedILi4ELi2ELi16ELb1ELb0EEEJNS5_IJSG_SF_SG_EEENS5_IJNSS_ISG_SC_EENSS_INS5_IJNSA_ILi16EEENSA_ILi2EEEEEENS5_IJSC_SG_EEEEEEEEfSI_fSI_NS1E_6fusion15FusionCallbacksIS1I_NS1R_17LinearCombinationIffffLNS_15FloatRoundStyleE2EEES1J_S1Q_JEEENS4_5SM1004TMEM4LOAD26SM100_TMEM_LOAD_32dp32b16xENS4_13SM90_TMA_LOADENS11_INS12_ILi2ELi4ELi3EEES15_NSS_INS5_IJS16_S1L_EEENS5_IJS1L_SC_EEEEEEENS4_39AutoVectorizingCopyWithAssumedAlignmentILi128EEENS4_14SM90_TMA_STOREES26_S28_S28_EEEvvEEEEvNT_6ParamsE --------------------------
	.section	.nv.shared._ZN7cutlass13device_kernelINS_4gemm6kernel13GemmUniversalIN4cute5tupleIJiiiiEEENS1_10collective13CollectiveMmaINS1_35MainloopSm100TmaUmmaWarpSpecializedILi6ELi2ELi4ENS5_IJNS4_1CILi4EEESB_NSA_ILi1EEEEEEEENS5_IJNSA_ILi128EEESF_NSA_ILi64EEEEEEfNS5_IJlSC_lEEEfSI_NS4_8TiledMMAINS4_8MMA_AtomIJNS4_23SM100_MMA_TF32_2x1SM_SSINS_10tfloat32_tESM_fLi128ELi128ELNS4_4UMMA5MajorE0ELSO_0ELNSN_7ScaleInE0ELSP_0EEEEEENS4_6LayoutINS5_IJSC_SC_SC_EEENS5_IJNSA_ILi0EEESU_SU_EEEEENS5_IJNS4_10UnderscoreESX_SX_EEEEENS4_28SM100_TMA_2SM_LOAD_MULTICASTENS4_14ComposedLayoutINS4_7SwizzleILi3ELi4ELi3EEENS4_18smem_ptr_flag_bitsILi32EEENSS_INS5_IJNSA_ILi8EEENSA_ILi32EEEEEENS5_IJS17_SC_EEEEEEEvNS4_8identityES10_S1B_vS1C_EENS_8epilogue10collective18CollectiveEpilogueINS1E_23Sm100TmaWarpSpecializedILi4ELi2ELi16ELb1ELb0EEEJNS5_IJSG_SF_SG_EEENS5_IJNSS_ISG_SC_EENSS_INS5_IJNSA_ILi16EEENSA_ILi2EEEEEENS5_IJSC_SG_EEEEEEEEfSI_fSI_NS1E_6fusion15FusionCallbacksIS1I_NS1R_17LinearCombinationIffffLNS_15FloatRoundStyleE2EEES1J_S1Q_JEEENS4_5SM1004TMEM4LOAD26SM100_TMEM_LOAD_32dp32b16xENS4_13SM90_TMA_LOADENS11_INS12_ILi2ELi4ELi3EEES15_NSS_INS5_IJS16_S1L_EEENS5_IJS1L_SC_EEEEEEENS4_39AutoVectorizingCopyWithAssumedAlignmentILi128EEENS4_14SM90_TMA_STOREES26_S28_S28_EEEvvEEEEvNT_6ParamsE,"aw",@nobits
	.sectionflags	@""
	.align	16
	.zero		1024


//--------------------- .nv.shared.reserved.0     --------------------------
	.section	.nv.shared.reserved.0,"aw",@nobits
	.weak		__nv_reservedSMEM_offset_0_alias
	.size		__nv_reservedSMEM_offset_0_alias, 0, 64
	.other		__nv_reservedSMEM_offset_0_alias,@"STO_CUDA_RESERVED_SHARED STV_DEFAULT"
__nv_reservedSMEM_offset_0_alias:
	.zero		0
.nv.shared.reserved.0:
	.zero		64
	.weak		__nv_reservedSMEM_tcgen05_partition
	.type		__nv_reservedSMEM_tcgen05_partition,@object
	.size		__nv_reservedSMEM_tcgen05_partition,(.L_0 - __nv_reservedSMEM_tcgen05_partition)
__nv_reservedSMEM_tcgen05_partition:
	.zero		32
.L_0:


//--------------------- .nv.global                --------------------------
	.section	.nv.global,"aw",@nobits
.nv.global:
	.type		_ZN40_INTERNAL_b1ba4d89_4_k_cu_826f9367_326754cute1_E,@object
	.size		_ZN40_INTERNAL_b1ba4d89_4_k_cu_826f9367_326754cute1_E,(_ZN40_INTERNAL_b1ba4d89_4_k_cu_826f9367_326754cuda3std3__45__cpo6cbeginE - _ZN40_INTERNAL_b1ba4d89_4_k_cu_826f9367_326754cute1_E)
_ZN40_INTERNAL_b1ba4d89_4_k_cu_826f9367_326754cute1_E:
	.zero		1
	.type		_ZN40_INTERNAL_b1ba4d89_4_k_cu_826f9367_326754cuda3std3__45__cpo6cbeginE,@object
	.size		_ZN40_INTERNAL_b1ba4d89_4_k_cu_826f9367_326754cuda3std3__45__cpo6cbeginE,(_ZN40_INTERNAL_b1ba4d89_4_k_cu_826f9367_326754cuda3std3__48in_placeE - _ZN40_INTERNAL_b1ba4d89_4_k_cu_826f9367_326754cuda3std3__45__cpo6cbeginE)
_ZN40_INTERNAL_b1ba4d89_4_k_cu_826f9367_326754cuda3std3__45__cpo6cbeginE:
	.zero		1
	.type		_ZN40_INTERNAL_b1ba4d89_4_k_cu_826f9367_326754cuda3std3__48in_placeE,@object
	.size		_ZN40_INTERNAL_b1ba4d89_4_k_cu_826f9367_326754cuda3std3__48in_placeE,(_ZN40_INTERNAL_b1ba4d89_4_k_cu_826f9367_326754cuda3std6ranges3__45__cpo9iter_moveE - _ZN40_INTERNAL_b1ba4d89_4_k_cu_826f9367_326754cuda3std3__48in_placeE)
_ZN40_INTERNAL_b1ba4d89_4_k_cu_826f9367_326754cuda3std3__48in_placeE:
	.zero		1
	.type		_ZN40_INTERNAL_b1ba4d89_4_k_cu_826f9367_326754cuda3std6ranges3__45__cpo9iter_moveE,@object
	.size		_ZN40_INTERNAL_b1ba4d89_4_k_cu_826f9367_326754cuda3std6ranges3__45__cpo9iter_moveE,(_ZN40_INTERNAL_b1ba4d89_4_k_cu_826f9367_326754cuda3std3__45__cpo5beginE - _ZN40_INTERNAL_b1ba4d89_4_k_cu_826f9367_326754cuda3std6ranges3__45__cpo9iter_moveE)
_ZN40_INTERNAL_b1ba4d89_4_k_cu_826f9367_326754cuda3std6ranges3__45__cpo9iter_moveE:
	.zero		1
	.type		_ZN40_INTERNAL_b1ba4d89_4_k_cu_826f9367_326754cuda3std3__45__cpo5beginE,@object
	.size		_ZN40_INTERNAL_b1ba4d89_4_k_cu_826f9367_326754cuda3std3__45__cpo5beginE,(_ZN40_INTERNAL_b1ba4d89_4_k_cu_826f9367_326754cuda3std3__442_GLOBAL__N__b1ba4d89_4_k_cu_826f9367_326756ignoreE - _ZN40_INTERNAL_b1ba4d89_4_k_cu_826f9367_326754cuda3std3__45__cpo5beginE)
_ZN40_INTERNAL_b1ba4d89_4_k_cu_826f9367_326754cuda3std3__45__cpo5beginE:
	.zero		1
	.type		_ZN40_INTERNAL_b1ba4d89_4_k_cu_826f9367_326754cuda3std3__442_GLOBAL__N__b1ba4d89_4_k_cu_826f9367_326756ignoreE,@object
	.size		_ZN40_INTERNAL_b1ba4d89_4_k_cu_826f9367_326754cuda3std3__442_GLOBAL__N__b1ba4d89_4_k_cu_826f9367_326756ignoreE,(_ZN40_INTERNAL_b1ba4d89_4_k_cu_826f9367_326754cute7productE - _ZN40_INTERNAL_b1ba4d89_4_k_cu_826f9367_326754cuda3std3__442_GLOBAL__N__b1ba4d89_4_k_cu_826f9367_326756ignoreE)
_ZN40_INTERNAL_b1ba4d89_4_k_cu_826f9367_326754cuda3std3__442_GLOBAL__N__b1ba4d89_4_k_cu_826f9367_326756ignoreE:
	.zero		1
	.type		_ZN40_INTERNAL_b1ba4d89_4_k_cu_826f9367_326754cute7productE,@object
	.size		_ZN40_INTERNAL_b1ba4d89_4_k_cu_826f9367_326754cute7productE,(_ZN40_INTERNAL_b1ba4d89_4_k_cu_826f9367_326754cuda3std3__45__cpo3endE - _ZN40_INTERNAL_b1ba4d89_4_k_cu_826f9367_326754cute7productE)
_ZN40_INTERNAL_b1ba4d89_4_k_cu_826f9367_326754cute7productE:
	.zero		1
	.type		_ZN40_INTERNAL_b1ba4d89_4_k_cu_826f9367_326754cuda3std3__45__cpo3endE,@object
	.size		_ZN40_INTERNAL_b1ba4d89_4_k_cu_826f9367_326754cuda3std3__45__cpo3endE,(_ZN40_INTERNAL_b1ba4d89_4_k_cu_826f9367_326754cuda3std3__419piecewise_constructE - _ZN40_INTERNAL_b1ba4d89_4_k_cu_826f9367_326754cuda3std3__45__cpo3endE)
_ZN40_INTERNAL_b1ba4d89_4_k_cu_826f9367_326754cuda3std3__45__cpo3endE:
	.zero		1
	.type		_ZN40_INTERNAL_b1ba4d89_4_k_cu_826f9367_326754cuda3std3__419piecewise_constructE,@object
	.size		_ZN40_INTERNAL_b1ba4d89_4_k_cu_826f9367_326754cuda3std3__419piecewise_constructE,(_ZN40_INTERNAL_b1ba4d89_4_k_cu_826f9367_326754cuda3std3__45__cpo4cendE - _ZN40_INTERNAL_b1ba4d89_4_k_cu_826f9367_326754cuda3std3__419piecewise_constructE)
_ZN40_INTERNAL_b1ba4d89_4_k_cu_826f9367_326754cuda3std3__419piecewise_constructE:
	.zero		1
	.type		_ZN40_INTERNAL_b1ba4d89_4_k_cu_826f9367_326754cuda3std3__45__cpo4cendE,@object
	.size		_ZN40_INTERNAL_b1ba4d89_4_k_cu_826f9367_326754cuda3std3__45__cpo4cendE,(_ZN40_INTERNAL_b1ba4d89_4_k_cu_826f9367_326754cuda3std6ranges3__45__cpo4swapE - _ZN40_INTERNAL_b1ba4d89_4_k_cu_826f9367_326754cuda3std3__45__cpo4cendE)
_ZN40_INTERNAL_b1ba4d89_4_k_cu_826f9367_326754cuda3std3__45__cpo4cendE:
	.zero		1
	.type		_ZN40_INTERNAL_b1ba4d89_4_k_cu_826f9367_326754cuda3std6ranges3__45__cpo4swapE,@object
	.size		_ZN40_INTERNAL_b1ba4d89_4_k_cu_826f9367_326754cuda3std6ranges3__45__cpo4swapE,(.L_10 - _ZN40_INTERNAL_b1ba4d89_4_k_cu_826f9367_326754cuda3std6ranges3__45__cpo4swapE)
_ZN40_INTERNAL_b1ba4d89_4_k_cu_826f9367_326754cuda3std6ranges3__45__cpo4swapE:
	.zero		1
.L_10:


//--------------------- .nv.constant0._ZN7cutlass13device_kernelINS_4gemm6kernel13GemmUniversalIN4cute5tupleIJiiiiEEENS1_10collective13CollectiveMmaINS1_35MainloopSm100TmaUmmaWarpSpecializedILi6ELi2ELi4ENS5_IJNS4_1CILi4EEESB_NSA_ILi1EEEEEEEENS5_IJNSA_ILi128EEESF_NSA_ILi64EEEEEEfNS5_IJlSC_lEEEfSI_NS4_8TiledMMAINS4_8MMA_AtomIJNS4_23SM100_MMA_TF32_2x1SM_SSINS_10tfloat32_tESM_fLi128ELi128ELNS4_4UMMA5MajorE0ELSO_0ELNSN_7ScaleInE0ELSP_0EEEEEENS4_6LayoutINS5_IJSC_SC_SC_EEENS5_IJNSA_ILi0EEESU_SU_EEEEENS5_IJNS4_10UnderscoreESX_SX_EEEEENS4_28SM100_TMA_2SM_LOAD_MULTICASTENS4_14ComposedLayoutINS4_7SwizzleILi3ELi4ELi3EEENS4_18smem_ptr_flag_bitsILi32EEENSS_INS5_IJNSA_ILi8EEENSA_ILi32EEEEEENS5_IJS17_SC_EEEEEEEvNS4_8identityES10_S1B_vS1C_EENS_8epilogue10collective18CollectiveEpilogueINS1E_23Sm100TmaWarpSpecializedILi4ELi2ELi16ELb1ELb0EEEJNS5_IJSG_SF_SG_EEENS5_IJNSS_ISG_SC_EENSS_INS5_IJNSA_ILi16EEENSA_ILi2EEEEEENS5_IJSC_SG_EEEEEEEEfSI_fSI_NS1E_6fusion15FusionCallbacksIS1I_NS1R_17LinearCombinationIffffLNS_15FloatRoundStyleE2EEES1J_S1Q_JEEENS4_5SM1004TMEM4LOAD26SM100_TMEM_LOAD_32dp32b16xENS4_13SM90_TMA_LOADENS11_INS12_ILi2ELi4ELi3EEES15_NSS_INS5_IJS16_S1L_EEENS5_IJS1L_SC_EEEEEEENS4_39AutoVectorizingCopyWithAssumedAlignmentILi128EEENS4_14SM90_TMA_STOREES26_S28_S28_EEEvvEEEEvNT_6ParamsE --------------------------
	.section	.nv.constant0._ZN7cutlass13device_kernelINS_4gemm6kernel13GemmUniversalIN4cute5tupleIJiiiiEEENS1_10collective13CollectiveMmaINS1_35MainloopSm100TmaUmmaWarpSpecializedILi6ELi2ELi4ENS5_IJNS4_1CILi4EEESB_NSA_ILi1EEEEEEEENS5_IJNSA_ILi128EEESF_NSA_ILi64EEEEEEfNS5_IJlSC_lEEEfSI_NS4_8TiledMMAINS4_8MMA_AtomIJNS4_23SM100_MMA_TF32_2x1SM_SSINS_10tfloat32_tESM_fLi128ELi128ELNS4_4UMMA5MajorE0ELSO_0ELNSN_7ScaleInE0ELSP_0EEEEEENS4_6LayoutINS5_IJSC_SC_SC_EEENS5_IJNSA_ILi0EEESU_SU_EEEEENS5_IJNS4_10UnderscoreESX_SX_EEEEENS4_28SM100_TMA_2SM_LOAD_MULTICASTENS4_14ComposedLayoutINS4_7SwizzleILi3ELi4ELi3EEENS4_18smem_ptr_flag_bitsILi32EEENSS_INS5_IJNSA_ILi8EEENSA_ILi32EEEEEENS5_IJS17_SC_EEEEEEEvNS4_8identityES10_S1B_vS1C_EENS_8epilogue10collective18CollectiveEpilogueINS1E_23Sm100TmaWarpSpecializedILi4ELi2ELi16ELb1ELb0EEEJNS5_IJSG_SF_SG_EEENS5_IJNSS_ISG_SC_EENSS_INS5_IJNSA_ILi16EEENSA_ILi2EEEEEENS5_IJSC_SG_EEEEEEEEfSI_fSI_NS1E_6fusion15FusionCallbacksIS1I_NS1R_17LinearCombinationIffffLNS_15FloatRoundStyleE2EEES1J_S1Q_JEEENS4_5SM1004TMEM4LOAD26SM100_TMEM_LOAD_32dp32b16xENS4_13SM90_TMA_LOADENS11_INS12_ILi2ELi4ELi3EEES15_NSS_INS5_IJS16_S1L_EEENS5_IJS1L_SC_EEEEEEENS4_39AutoVectorizingCopyWithAssumedAlignmentILi128EEENS4_14SM90_TMA_STOREES26_S28_S28_EEEvvEEEEvNT_6ParamsE,"a",@progbits
	.sectionflags	@""
	.align	4
.nv.constant0._ZN7cutlass13device_kernelINS_4gemm6kernel13GemmUniversalIN4cute5tupleIJiiiiEEENS1_10collective13CollectiveMmaINS1_35MainloopSm100TmaUmmaWarpSpecializedILi6ELi2ELi4ENS5_IJNS4_1CILi4EEESB_NSA_ILi1EEEEEEEENS5_IJNSA_ILi128EEESF_NSA_ILi64EEEEEEfNS5_IJlSC_lEEEfSI_NS4_8TiledMMAINS4_8MMA_AtomIJNS4_23SM100_MMA_TF32_2x1SM_SSINS_10tfloat32_tESM_fLi128ELi128ELNS4_4UMMA5MajorE0ELSO_0ELNSN_7ScaleInE0ELSP_0EEEEEENS4_6LayoutINS5_IJSC_SC_SC_EEENS5_IJNSA_ILi0EEESU_SU_EEEEENS5_IJNS4_10UnderscoreESX_SX_EEEEENS4_28SM100_TMA_2SM_LOAD_MULTICASTENS4_14ComposedLayoutINS4_7SwizzleILi3ELi4ELi3EEENS4_18smem_ptr_flag_bitsILi32EEENSS_INS5_IJNSA_ILi8EEENSA_ILi32EEEEEENS5_IJS17_SC_EEEEEEEvNS4_8identityES10_S1B_vS1C_EENS_8epilogue10collective18CollectiveEpilogueINS1E_23Sm100TmaWarpSpecializedILi4ELi2ELi16ELb1ELb0EEEJNS5_IJSG_SF_SG_EEENS5_IJNSS_ISG_SC_EENSS_INS5_IJNSA_ILi16EEENSA_ILi2EEEEEENS5_IJSC_SG_EEEEEEEEfSI_fSI_NS1E_6fusion15FusionCallbacksIS1I_NS1R_17LinearCombinationIffffLNS_15FloatRoundStyleE2EEES1J_S1Q_JEEENS4_5SM1004TMEM4LOAD26SM100_TMEM_LOAD_32dp32b16xENS4_13SM90_TMA_LOADENS11_INS12_ILi2ELi4ELi3EEES15_NSS_INS5_IJS16_S1L_EEENS5_IJS1L_SC_EEEEEEENS4_39AutoVectorizingCopyWithAssumedAlignmentILi128EEENS4_14SM90_TMA_STOREES26_S28_S28_EEEvvEEEEvNT_6ParamsE:
	.zero		2944


//--------------------- SYMBOLS --------------------------

	.type		.nv.reservedSmem.offset0,@object
	.size		.nv.reservedSmem.offset0,0x4
	.type		.nv.reservedSmem.cap,@object
	.size		.nv.reservedSmem.cap,0x4
	.type		__assertfail,@function
